//
// Generated by NVIDIA NVVM Compiler
//
// Compiler Build ID: CL-36424714
// Cuda compilation tools, release 13.0, V13.0.88
// Based on NVVM 20.0.0
//

.version 9.0
.target sm_100
.address_size 64

	// .globl	_Z10initCurandP17curandStateXORWOWy
.global .align 4 .b8 precalc_xorwow_matrix[102400];
.global .align 4 .b8 precalc_xorwow_offset_matrix[102400];
.global .align 4 .b8 mrg32k3aM1[2304];
.global .align 4 .b8 mrg32k3aM2[2304];
.global .align 4 .b8 mrg32k3aM1SubSeq[2016];
.global .align 4 .b8 mrg32k3aM2SubSeq[2016];
.global .align 4 .b8 mrg32k3aM1Seq[2304];
.global .align 4 .b8 mrg32k3aM2Seq[2304];
.const .align 8 .b8 __cr_lgamma_table[72];

.visible .entry _Z10initCurandP17curandStateXORWOWy(
	.param .u64 .ptr .align 1 _Z10initCurandP17curandStateXORWOWy_param_0,
	.param .u64 _Z10initCurandP17curandStateXORWOWy_param_1
)
{
	.reg .pred 	%p<24>;
	.reg .b32 	%r<419>;
	.reg .b64 	%rd<19>;

	ld.param.u64 	%rd8, [_Z10initCurandP17curandStateXORWOWy_param_0];
	ld.param.u64 	%rd9, [_Z10initCurandP17curandStateXORWOWy_param_1];
	cvta.to.global.u64 	%rd10, %rd8;
	mov.u32 	%r182, %ctaid.x;
	mov.u32 	%r183, %ntid.x;
	mov.u32 	%r184, %tid.x;
	mov.u32 	%r185, %ctaid.y;
	mov.u32 	%r186, %ntid.y;
	mov.u32 	%r187, %tid.y;
	mad.lo.s32 	%r188, %r185, %r186, %r187;
	mov.u32 	%r189, %nctaid.x;
	mad.lo.s32 	%r190, %r188, %r189, %r182;
	mad.lo.s32 	%r191, %r190, %r183, %r184;
	cvt.s64.s32 	%rd18, %r191;
	mul.wide.s32 	%rd11, %r191, 48;
	add.s64 	%rd2, %rd10, %rd11;
	cvt.u32.u64 	%r192, %rd9;
	xor.b32  	%r193, %r192, -1429050551;
	mul.lo.s32 	%r194, %r193, 1099087573;
	{ .reg .b32 tmp; mov.b64 {tmp, %r195}, %rd9; }
	xor.b32  	%r196, %r195, -136515619;
	mul.lo.s32 	%r197, %r196, -1703105765;
	add.s32 	%r198, %r194, %r197;
	add.s32 	%r199, %r198, 6615241;
	add.s32 	%r200, %r194, 123456789;
	st.global.v2.u32 	[%rd2], {%r199, %r200};
	xor.b32  	%r201, %r194, 362436069;
	add.s32 	%r202, %r197, 521288629;
	st.global.v2.u32 	[%rd2+8], {%r201, %r202};
	xor.b32  	%r203, %r197, 88675123;
	add.s32 	%r204, %r194, 5783321;
	st.global.v2.u32 	[%rd2+16], {%r203, %r204};
	setp.eq.s32 	%p1, %r191, 0;
	@%p1 bra 	$L__BB0_42;
	mov.b32 	%r325, 0;
$L__BB0_2:
	and.b64  	%rd4, %rd18, 3;
	setp.eq.s64 	%p2, %rd4, 0;
	@%p2 bra 	$L__BB0_41;
	mul.wide.u32 	%rd12, %r325, 3200;
	mov.u64 	%rd13, precalc_xorwow_matrix;
	add.s64 	%rd5, %rd13, %rd12;
	cvt.u32.u64 	%r2, %rd4;
	mov.b32 	%r326, 0;
$L__BB0_4:
	mov.b32 	%r339, 0;
	mov.u32 	%r340, %r339;
	mov.u32 	%r341, %r339;
	mov.u32 	%r342, %r339;
	mov.u32 	%r343, %r339;
	mov.u32 	%r332, %r339;
$L__BB0_5:
	mul.wide.u32 	%rd14, %r332, 4;
	add.s64 	%rd15, %rd2, %rd14;
	ld.global.u32 	%r10, [%rd15+4];
	shl.b32 	%r11, %r332, 5;
	mov.b32 	%r338, 0;
$L__BB0_6:
	.pragma "nounroll";
	shr.u32 	%r209, %r10, %r338;
	and.b32  	%r210, %r209, 1;
	setp.eq.b32 	%p3, %r210, 1;
	not.pred 	%p4, %p3;
	add.s32 	%r211, %r11, %r338;
	mul.lo.s32 	%r212, %r211, 5;
	mul.wide.u32 	%rd16, %r212, 4;
	add.s64 	%rd6, %rd5, %rd16;
	@%p4 bra 	$L__BB0_8;
	ld.global.u32 	%r213, [%rd6];
	xor.b32  	%r343, %r343, %r213;
	ld.global.u32 	%r214, [%rd6+4];
	xor.b32  	%r342, %r342, %r214;
	ld.global.u32 	%r215, [%rd6+8];
	xor.b32  	%r341, %r341, %r215;
	ld.global.u32 	%r216, [%rd6+12];
	xor.b32  	%r340, %r340, %r216;
	ld.global.u32 	%r217, [%rd6+16];
	xor.b32  	%r339, %r339, %r217;
$L__BB0_8:
	and.b32  	%r219, %r209, 2;
	setp.eq.s32 	%p5, %r219, 0;
	@%p5 bra 	$L__BB0_10;
	ld.global.u32 	%r220, [%rd6+20];
	xor.b32  	%r343, %r343, %r220;
	ld.global.u32 	%r221, [%rd6+24];
	xor.b32  	%r342, %r342, %r221;
	ld.global.u32 	%r222, [%rd6+28];
	xor.b32  	%r341, %r341, %r222;
	ld.global.u32 	%r223, [%rd6+32];
	xor.b32  	%r340, %r340, %r223;
	ld.global.u32 	%r224, [%rd6+36];
	xor.b32  	%r339, %r339, %r224;
$L__BB0_10:
	and.b32  	%r226, %r209, 4;
	setp.eq.s32 	%p6, %r226, 0;
	@%p6 bra 	$L__BB0_12;
	ld.global.u32 	%r227, [%rd6+40];
	xor.b32  	%r343, %r343, %r227;
	ld.global.u32 	%r228, [%rd6+44];
	xor.b32  	%r342, %r342, %r228;
	ld.global.u32 	%r229, [%rd6+48];
	xor.b32  	%r341, %r341, %r229;
	ld.global.u32 	%r230, [%rd6+52];
	xor.b32  	%r340, %r340, %r230;
	ld.global.u32 	%r231, [%rd6+56];
	xor.b32  	%r339, %r339, %r231;
$L__BB0_12:
	and.b32  	%r233, %r209, 8;
	setp.eq.s32 	%p7, %r233, 0;
	@%p7 bra 	$L__BB0_14;
	ld.global.u32 	%r234, [%rd6+60];
	xor.b32  	%r343, %r343, %r234;
	ld.global.u32 	%r235, [%rd6+64];
	xor.b32  	%r342, %r342, %r235;
	ld.global.u32 	%r236, [%rd6+68];
	xor.b32  	%r341, %r341, %r236;
	ld.global.u32 	%r237, [%rd6+72];
	xor.b32  	%r340, %r340, %r237;
	ld.global.u32 	%r238, [%rd6+76];
	xor.b32  	%r339, %r339, %r238;
$L__BB0_14:
	and.b32  	%r240, %r209, 16;
	setp.eq.s32 	%p8, %r240, 0;
	@%p8 bra 	$L__BB0_16;
	ld.global.u32 	%r241, [%rd6+80];
	xor.b32  	%r343, %r343, %r241;
	ld.global.u32 	%r242, [%rd6+84];
	xor.b32  	%r342, %r342, %r242;
	ld.global.u32 	%r243, [%rd6+88];
	xor.b32  	%r341, %r341, %r243;
	ld.global.u32 	%r244, [%rd6+92];
	xor.b32  	%r340, %r340, %r244;
	ld.global.u32 	%r245, [%rd6+96];
	xor.b32  	%r339, %r339, %r245;
$L__BB0_16:
	and.b32  	%r247, %r209, 32;
	setp.eq.s32 	%p9, %r247, 0;
	@%p9 bra 	$L__BB0_18;
	ld.global.u32 	%r248, [%rd6+100];
	xor.b32  	%r343, %r343, %r248;
	ld.global.u32 	%r249, [%rd6+104];
	xor.b32  	%r342, %r342, %r249;
	ld.global.u32 	%r250, [%rd6+108];
	xor.b32  	%r341, %r341, %r250;
	ld.global.u32 	%r251, [%rd6+112];
	xor.b32  	%r340, %r340, %r251;
	ld.global.u32 	%r252, [%rd6+116];
	xor.b32  	%r339, %r339, %r252;
$L__BB0_18:
	and.b32  	%r254, %r209, 64;
	setp.eq.s32 	%p10, %r254, 0;
	@%p10 bra 	$L__BB0_20;
	ld.global.u32 	%r255, [%rd6+120];
	xor.b32  	%r343, %r343, %r255;
	ld.global.u32 	%r256, [%rd6+124];
	xor.b32  	%r342, %r342, %r256;
	ld.global.u32 	%r257, [%rd6+128];
	xor.b32  	%r341, %r341, %r257;
	ld.global.u32 	%r258, [%rd6+132];
	xor.b32  	%r340, %r340, %r258;
	ld.global.u32 	%r259, [%rd6+136];
	xor.b32  	%r339, %r339, %r259;
$L__BB0_20:
	and.b32  	%r261, %r209, 128;
	setp.eq.s32 	%p11, %r261, 0;
	@%p11 bra 	$L__BB0_22;
	ld.global.u32 	%r262, [%rd6+140];
	xor.b32  	%r343, %r343, %r262;
	ld.global.u32 	%r263, [%rd6+144];
	xor.b32  	%r342, %r342, %r263;
	ld.global.u32 	%r264, [%rd6+148];
	xor.b32  	%r341, %r341, %r264;
	ld.global.u32 	%r265, [%rd6+152];
	xor.b32  	%r340, %r340, %r265;
	ld.global.u32 	%r266, [%rd6+156];
	xor.b32  	%r339, %r339, %r266;
$L__BB0_22:
	and.b32  	%r268, %r209, 256;
	setp.eq.s32 	%p12, %r268, 0;
	@%p12 bra 	$L__BB0_24;
	ld.global.u32 	%r269, [%rd6+160];
	xor.b32  	%r343, %r343, %r269;
	ld.global.u32 	%r270, [%rd6+164];
	xor.b32  	%r342, %r342, %r270;
	ld.global.u32 	%r271, [%rd6+168];
	xor.b32  	%r341, %r341, %r271;
	ld.global.u32 	%r272, [%rd6+172];
	xor.b32  	%r340, %r340, %r272;
	ld.global.u32 	%r273, [%rd6+176];
	xor.b32  	%r339, %r339, %r273;
$L__BB0_24:
	and.b32  	%r275, %r209, 512;
	setp.eq.s32 	%p13, %r275, 0;
	@%p13 bra 	$L__BB0_26;
	ld.global.u32 	%r276, [%rd6+180];
	xor.b32  	%r343, %r343, %r276;
	ld.global.u32 	%r277, [%rd6+184];
	xor.b32  	%r342, %r342, %r277;
	ld.global.u32 	%r278, [%rd6+188];
	xor.b32  	%r341, %r341, %r278;
	ld.global.u32 	%r279, [%rd6+192];
	xor.b32  	%r340, %r340, %r279;
	ld.global.u32 	%r280, [%rd6+196];
	xor.b32  	%r339, %r339, %r280;
$L__BB0_26:
	and.b32  	%r282, %r209, 1024;
	setp.eq.s32 	%p14, %r282, 0;
	@%p14 bra 	$L__BB0_28;
	ld.global.u32 	%r283, [%rd6+200];
	xor.b32  	%r343, %r343, %r283;
	ld.global.u32 	%r284, [%rd6+204];
	xor.b32  	%r342, %r342, %r284;
	ld.global.u32 	%r285, [%rd6+208];
	xor.b32  	%r341, %r341, %r285;
	ld.global.u32 	%r286, [%rd6+212];
	xor.b32  	%r340, %r340, %r286;
	ld.global.u32 	%r287, [%rd6+216];
	xor.b32  	%r339, %r339, %r287;
$L__BB0_28:
	and.b32  	%r289, %r209, 2048;
	setp.eq.s32 	%p15, %r289, 0;
	@%p15 bra 	$L__BB0_30;
	ld.global.u32 	%r290, [%rd6+220];
	xor.b32  	%r343, %r343, %r290;
	ld.global.u32 	%r291, [%rd6+224];
	xor.b32  	%r342, %r342, %r291;
	ld.global.u32 	%r292, [%rd6+228];
	xor.b32  	%r341, %r341, %r292;
	ld.global.u32 	%r293, [%rd6+232];
	xor.b32  	%r340, %r340, %r293;
	ld.global.u32 	%r294, [%rd6+236];
	xor.b32  	%r339, %r339, %r294;
$L__BB0_30:
	and.b32  	%r296, %r209, 4096;
	setp.eq.s32 	%p16, %r296, 0;
	@%p16 bra 	$L__BB0_32;
	ld.global.u32 	%r297, [%rd6+240];
	xor.b32  	%r343, %r343, %r297;
	ld.global.u32 	%r298, [%rd6+244];
	xor.b32  	%r342, %r342, %r298;
	ld.global.u32 	%r299, [%rd6+248];
	xor.b32  	%r341, %r341, %r299;
	ld.global.u32 	%r300, [%rd6+252];
	xor.b32  	%r340, %r340, %r300;
	ld.global.u32 	%r301, [%rd6+256];
	xor.b32  	%r339, %r339, %r301;
$L__BB0_32:
	and.b32  	%r303, %r209, 8192;
	setp.eq.s32 	%p17, %r303, 0;
	@%p17 bra 	$L__BB0_34;
	ld.global.u32 	%r304, [%rd6+260];
	xor.b32  	%r343, %r343, %r304;
	ld.global.u32 	%r305, [%rd6+264];
	xor.b32  	%r342, %r342, %r305;
	ld.global.u32 	%r306, [%rd6+268];
	xor.b32  	%r341, %r341, %r306;
	ld.global.u32 	%r307, [%rd6+272];
	xor.b32  	%r340, %r340, %r307;
	ld.global.u32 	%r308, [%rd6+276];
	xor.b32  	%r339, %r339, %r308;
$L__BB0_34:
	and.b32  	%r310, %r209, 16384;
	setp.eq.s32 	%p18, %r310, 0;
	@%p18 bra 	$L__BB0_36;
	ld.global.u32 	%r311, [%rd6+280];
	xor.b32  	%r343, %r343, %r311;
	ld.global.u32 	%r312, [%rd6+284];
	xor.b32  	%r342, %r342, %r312;
	ld.global.u32 	%r313, [%rd6+288];
	xor.b32  	%r341, %r341, %r313;
	ld.global.u32 	%r314, [%rd6+292];
	xor.b32  	%r340, %r340, %r314;
	ld.global.u32 	%r315, [%rd6+296];
	xor.b32  	%r339, %r339, %r315;
$L__BB0_36:
	and.b32  	%r317, %r209, 32768;
	setp.eq.s32 	%p19, %r317, 0;
	@%p19 bra 	$L__BB0_38;
	ld.global.u32 	%r318, [%rd6+300];
	xor.b32  	%r343, %r343, %r318;
	ld.global.u32 	%r319, [%rd6+304];
	xor.b32  	%r342, %r342, %r319;
	ld.global.u32 	%r320, [%rd6+308];
	xor.b32  	%r341, %r341, %r320;
	ld.global.u32 	%r321, [%rd6+312];
	xor.b32  	%r340, %r340, %r321;
	ld.global.u32 	%r322, [%rd6+316];
	xor.b32  	%r339, %r339, %r322;
$L__BB0_38:
	add.s32 	%r338, %r338, 16;
	setp.ne.s32 	%p20, %r338, 32;
	@%p20 bra 	$L__BB0_6;
	mad.lo.s32 	%r323, %r332, -31, %r11;
	add.s32 	%r332, %r323, 1;
	setp.ne.s32 	%p21, %r332, 5;
	@%p21 bra 	$L__BB0_5;
	st.global.u32 	[%rd2+4], %r343;
	st.global.u32 	[%rd2+8], %r342;
	st.global.u32 	[%rd2+12], %r341;
	st.global.u32 	[%rd2+16], %r340;
	st.global.u32 	[%rd2+20], %r339;
	add.s32 	%r326, %r326, 1;
	setp.lt.u32 	%p22, %r326, %r2;
	@%p22 bra 	$L__BB0_4;
$L__BB0_41:
	shr.u64 	%rd7, %rd18, 2;
	add.s32 	%r325, %r325, 1;
	setp.gt.u64 	%p23, %rd18, 3;
	mov.u64 	%rd18, %rd7;
	@%p23 bra 	$L__BB0_2;
$L__BB0_42:
	mov.b32 	%r324, 0;
	st.global.v2.u32 	[%rd2+24], {%r324, %r324};
	st.global.u32 	[%rd2+32], %r324;
	mov.b64 	%rd17, 0;
	st.global.u64 	[%rd2+40], %rd17;
	ret;

}
	// .globl	_Z12updateKernelPiP17curandStateXORWOWii
.visible .entry _Z12updateKernelPiP17curandStateXORWOWii(
	.param .u64 .ptr .align 1 _Z12updateKernelPiP17curandStateXORWOWii_param_0,
	.param .u64 .ptr .align 1 _Z12updateKernelPiP17curandStateXORWOWii_param_1,
	.param .u32 _Z12updateKernelPiP17curandStateXORWOWii_param_2,
	.param .u32 _Z12updateKernelPiP17curandStateXORWOWii_param_3
)
{
	.reg .pred 	%p<25>;
	.reg .b32 	%r<268>;
	.reg .b32 	%f<32>;
	.reg .b64 	%rd<15>;
	.reg .b64 	%fd<4>;

	ld.param.u64 	%rd4, [_Z12updateKernelPiP17curandStateXORWOWii_param_0];
	ld.param.u64 	%rd5, [_Z12updateKernelPiP17curandStateXORWOWii_param_1];
	ld.param.u32 	%r66, [_Z12updateKernelPiP17curandStateXORWOWii_param_2];
	ld.param.u32 	%r67, [_Z12updateKernelPiP17curandStateXORWOWii_param_3];
	cvta.to.global.u64 	%rd1, %rd4;
	cvta.to.global.u64 	%rd6, %rd5;
	mov.u32 	%r68, %ctaid.x;
	mov.u32 	%r69, %ntid.x;
	mov.u32 	%r70, %tid.x;
	mov.u32 	%r71, %ctaid.y;
	mov.u32 	%r72, %ntid.y;
	mov.u32 	%r73, %tid.y;
	mad.lo.s32 	%r74, %r71, %r72, %r73;
	mov.u32 	%r75, %nctaid.x;
	mad.lo.s32 	%r76, %r74, %r75, %r68;
	mad.lo.s32 	%r77, %r76, %r69, %r70;
	mul.wide.s32 	%rd7, %r77, 48;
	add.s64 	%rd2, %rd6, %rd7;
	ld.global.v2.u32 	{%r1, %r78}, [%rd2];
	ld.global.v2.u32 	{%r79, %r263}, [%rd2+8];
	ld.global.v2.u32 	{%r3, %r4}, [%rd2+16];
	ld.global.v2.u32 	{%r5, %r6}, [%rd2+24];
	ld.global.f32 	%f1, [%rd2+32];
	ld.global.f64 	%fd1, [%rd2+40];
	shl.b32 	%r80, %r68, 2;
	shl.b32 	%r81, %r66, 1;
	add.s32 	%r82, %r80, %r70;
	add.s32 	%r83, %r82, %r81;
	and.b32  	%r84, %r83, 1023;
	shl.b32 	%r85, %r71, 2;
	shl.b32 	%r86, %r67, 1;
	add.s32 	%r87, %r85, %r73;
	add.s32 	%r88, %r87, %r86;
	and.b32  	%r89, %r88, 1023;
	shr.u32 	%r90, %r78, 2;
	xor.b32  	%r91, %r90, %r78;
	shl.b32 	%r92, %r4, 4;
	shl.b32 	%r93, %r91, 1;
	xor.b32  	%r94, %r92, %r93;
	xor.b32  	%r95, %r94, %r4;
	xor.b32  	%r7, %r95, %r91;
	add.s32 	%r96, %r1, %r7;
	add.s32 	%r97, %r96, 1;
	shr.u32 	%r98, %r97, 1;
	and.b32  	%r99, %r98, 1;
	add.s32 	%r8, %r99, %r84;
	shr.u32 	%r100, %r79, 2;
	xor.b32  	%r101, %r100, %r79;
	shl.b32 	%r102, %r7, 4;
	shl.b32 	%r103, %r101, 1;
	xor.b32  	%r104, %r103, %r102;
	xor.b32  	%r105, %r104, %r101;
	xor.b32  	%r9, %r105, %r7;
	add.s32 	%r264, %r1, 724874;
	add.s32 	%r106, %r9, %r264;
	shr.u32 	%r107, %r106, 1;
	and.b32  	%r108, %r107, 1;
	add.s32 	%r11, %r108, %r89;
	shl.b32 	%r109, %r8, 10;
	add.s32 	%r110, %r109, %r11;
	mul.wide.u32 	%rd8, %r110, 4;
	add.s64 	%rd3, %rd1, %rd8;
	ld.global.u32 	%r65, [%rd3];
	setp.lt.u32 	%p1, %r65, 2;
	@%p1 bra 	$L__BB1_5;
	setp.eq.s32 	%p2, %r65, 3;
	@%p2 bra 	$L__BB1_11;
	setp.eq.s32 	%p3, %r65, 4;
	mov.u32 	%r262, %r3;
	mov.u32 	%r265, %r4;
	mov.u32 	%r266, %r7;
	mov.u32 	%r267, %r9;
	@%p3 bra 	$L__BB1_3;
	bra.uni 	$L__BB1_32;
$L__BB1_3:
	shr.u32 	%r111, %r263, 2;
	xor.b32  	%r112, %r111, %r263;
	shl.b32 	%r113, %r9, 4;
	shl.b32 	%r114, %r112, 1;
	xor.b32  	%r115, %r114, %r113;
	xor.b32  	%r116, %r115, %r112;
	xor.b32  	%r43, %r116, %r9;
	add.s32 	%r264, %r1, 1087311;
	add.s32 	%r117, %r43, %r264;
	cvt.rn.f32.u32 	%f2, %r117;
	fma.rn.f32 	%f3, %f2, 0f2F800000, 0f2F000000;
	cvt.f64.f32 	%fd2, %f3;
	setp.geu.f64 	%p4, %fd2, 0d3FA5810624DD2F1B;
	@%p4 bra 	$L__BB1_24;
	mov.b32 	%r157, 0;
	st.global.u32 	[%rd3], %r157;
	mov.u32 	%r262, %r4;
	mov.u32 	%r263, %r3;
	mov.u32 	%r265, %r7;
	mov.u32 	%r266, %r9;
	mov.u32 	%r267, %r43;
	bra.uni 	$L__BB1_32;
$L__BB1_5:
	shr.u32 	%r213, %r263, 2;
	xor.b32  	%r214, %r213, %r263;
	shl.b32 	%r215, %r9, 4;
	shl.b32 	%r216, %r214, 1;
	xor.b32  	%r217, %r216, %r215;
	xor.b32  	%r218, %r217, %r214;
	xor.b32  	%r12, %r218, %r9;
	add.s32 	%r219, %r1, %r12;
	add.s32 	%r220, %r219, 1087311;
	cvt.rn.f32.u32 	%f24, %r220;
	fma.rn.f32 	%f25, %f24, 0f2F800000, 0f2F000000;
	setp.geu.f32 	%p20, %f25, 0f3F000000;
	@%p20 bra 	$L__BB1_7;
	shr.u32 	%r230, %r3, 2;
	xor.b32  	%r231, %r230, %r3;
	shl.b32 	%r232, %r12, 4;
	shl.b32 	%r233, %r231, 1;
	xor.b32  	%r234, %r233, %r232;
	xor.b32  	%r235, %r234, %r231;
	xor.b32  	%r252, %r235, %r12;
	add.s32 	%r264, %r1, 1449748;
	add.s32 	%r236, %r252, %r264;
	cvt.rn.f32.u32 	%f28, %r236;
	fma.rn.f32 	%f29, %f28, 0f2F800000, 0f2F000000;
	setp.lt.f32 	%p22, %f29, 0f3F000000;
	selp.b32 	%r237, 1023, 1, %p22;
	add.s32 	%r238, %r237, %r8;
	and.b32  	%r8, %r238, 1023;
	bra.uni 	$L__BB1_8;
$L__BB1_7:
	shr.u32 	%r221, %r3, 2;
	xor.b32  	%r222, %r221, %r3;
	shl.b32 	%r223, %r12, 4;
	shl.b32 	%r224, %r222, 1;
	xor.b32  	%r225, %r224, %r223;
	xor.b32  	%r226, %r225, %r222;
	xor.b32  	%r252, %r226, %r12;
	add.s32 	%r264, %r1, 1449748;
	add.s32 	%r227, %r252, %r264;
	cvt.rn.f32.u32 	%f26, %r227;
	fma.rn.f32 	%f27, %f26, 0f2F800000, 0f2F000000;
	setp.lt.f32 	%p21, %f27, 0f3F000000;
	selp.b32 	%r228, 1023, 1, %p21;
	add.s32 	%r229, %r228, %r11;
	and.b32  	%r11, %r229, 1023;
$L__BB1_8:
	shl.b32 	%r239, %r8, 10;
	add.s32 	%r240, %r239, %r11;
	mul.wide.u32 	%rd13, %r240, 4;
	add.s64 	%rd14, %rd1, %rd13;
	ld.global.u32 	%r241, [%rd14];
	setp.ne.s32 	%p23, %r241, 2;
	mov.u32 	%r262, %r7;
	mov.u32 	%r263, %r4;
	mov.u32 	%r265, %r9;
	mov.u32 	%r266, %r12;
	mov.u32 	%r267, %r252;
	@%p23 bra 	$L__BB1_32;
	shr.u32 	%r242, %r4, 2;
	xor.b32  	%r243, %r242, %r4;
	shl.b32 	%r244, %r252, 4;
	shl.b32 	%r245, %r243, 1;
	xor.b32  	%r246, %r245, %r244;
	xor.b32  	%r247, %r246, %r243;
	xor.b32  	%r267, %r247, %r252;
	add.s32 	%r264, %r264, 362437;
	add.s32 	%r248, %r267, %r264;
	cvt.rn.f32.u32 	%f30, %r248;
	fma.rn.f32 	%f31, %f30, 0f2F800000, 0f2F000000;
	setp.geu.f32 	%p24, %f31, 0f3F800000;
	mov.u32 	%r262, %r9;
	mov.u32 	%r263, %r7;
	mov.u32 	%r265, %r12;
	mov.u32 	%r266, %r252;
	@%p24 bra 	$L__BB1_32;
	mov.b32 	%r249, 2;
	st.global.u32 	[%rd3], %r249;
	mov.u32 	%r262, %r9;
	mov.u32 	%r263, %r7;
	mov.u32 	%r265, %r12;
	mov.u32 	%r266, %r252;
	bra.uni 	$L__BB1_32;
$L__BB1_11:
	shr.u32 	%r158, %r263, 2;
	xor.b32  	%r159, %r158, %r263;
	shl.b32 	%r160, %r9, 4;
	shl.b32 	%r161, %r159, 1;
	xor.b32  	%r162, %r161, %r160;
	xor.b32  	%r163, %r162, %r159;
	xor.b32  	%r25, %r163, %r9;
	add.s32 	%r264, %r1, 1087311;
	add.s32 	%r164, %r25, %r264;
	cvt.rn.f32.u32 	%f12, %r164;
	fma.rn.f32 	%f13, %f12, 0f2F800000, 0f2F000000;
	cvt.f64.f32 	%fd3, %f13;
	setp.geu.f64 	%p11, %fd3, 0d3FA5810624DD2F1B;
	@%p11 bra 	$L__BB1_13;
	mov.b32 	%r212, 0;
	st.global.u32 	[%rd3], %r212;
	mov.u32 	%r262, %r4;
	mov.u32 	%r263, %r3;
	mov.u32 	%r265, %r7;
	mov.u32 	%r266, %r9;
	mov.u32 	%r267, %r25;
	bra.uni 	$L__BB1_32;
$L__BB1_13:
	shr.u32 	%r165, %r3, 2;
	xor.b32  	%r166, %r165, %r3;
	shl.b32 	%r167, %r25, 4;
	shl.b32 	%r168, %r166, 1;
	xor.b32  	%r169, %r168, %r167;
	xor.b32  	%r170, %r169, %r166;
	xor.b32  	%r27, %r170, %r25;
	add.s32 	%r171, %r1, %r27;
	add.s32 	%r172, %r171, 1449748;
	cvt.rn.f32.u32 	%f14, %r172;
	fma.rn.f32 	%f15, %f14, 0f2F800000, 0f2F000000;
	setp.geu.f32 	%p12, %f15, 0f3F000000;
	@%p12 bra 	$L__BB1_15;
	shr.u32 	%r182, %r4, 2;
	xor.b32  	%r183, %r182, %r4;
	shl.b32 	%r184, %r27, 4;
	shl.b32 	%r185, %r183, 1;
	xor.b32  	%r186, %r185, %r184;
	xor.b32  	%r187, %r186, %r183;
	xor.b32  	%r36, %r187, %r27;
	add.s32 	%r264, %r1, 1812185;
	add.s32 	%r188, %r36, %r264;
	cvt.rn.f32.u32 	%f18, %r188;
	fma.rn.f32 	%f19, %f18, 0f2F800000, 0f2F000000;
	setp.lt.f32 	%p14, %f19, 0f3F000000;
	selp.b32 	%r189, 1023, 1, %p14;
	add.s32 	%r190, %r189, %r8;
	and.b32  	%r8, %r190, 1023;
	bra.uni 	$L__BB1_16;
$L__BB1_15:
	shr.u32 	%r173, %r4, 2;
	xor.b32  	%r174, %r173, %r4;
	shl.b32 	%r175, %r27, 4;
	shl.b32 	%r176, %r174, 1;
	xor.b32  	%r177, %r176, %r175;
	xor.b32  	%r178, %r177, %r174;
	xor.b32  	%r36, %r178, %r27;
	add.s32 	%r264, %r1, 1812185;
	add.s32 	%r179, %r36, %r264;
	cvt.rn.f32.u32 	%f16, %r179;
	fma.rn.f32 	%f17, %f16, 0f2F800000, 0f2F000000;
	setp.lt.f32 	%p13, %f17, 0f3F000000;
	selp.b32 	%r180, 1023, 1, %p13;
	add.s32 	%r181, %r180, %r11;
	and.b32  	%r11, %r181, 1023;
$L__BB1_16:
	shl.b32 	%r191, %r8, 10;
	add.s32 	%r192, %r191, %r11;
	mul.wide.u32 	%rd11, %r192, 4;
	add.s64 	%rd12, %rd1, %rd11;
	ld.global.u32 	%r38, [%rd12];
	mov.b32 	%r193, 3;
	st.global.u32 	[%rd12], %r193;
	mov.b32 	%r194, 0;
	st.global.u32 	[%rd3], %r194;
	add.s32 	%r195, %r38, -3;
	setp.lt.u32 	%p15, %r195, 2;
	@%p15 bra 	$L__BB1_23;
	setp.eq.s32 	%p16, %r38, 2;
	@%p16 bra 	$L__BB1_21;
	setp.ne.s32 	%p17, %r38, 1;
	mov.u32 	%r262, %r9;
	mov.u32 	%r263, %r7;
	mov.u32 	%r265, %r25;
	mov.u32 	%r266, %r27;
	mov.u32 	%r267, %r36;
	@%p17 bra 	$L__BB1_32;
	shr.u32 	%r204, %r7, 2;
	xor.b32  	%r205, %r204, %r7;
	shl.b32 	%r206, %r36, 4;
	shl.b32 	%r207, %r205, 1;
	xor.b32  	%r208, %r207, %r206;
	xor.b32  	%r209, %r208, %r205;
	xor.b32  	%r267, %r209, %r36;
	add.s32 	%r264, %r264, 362437;
	add.s32 	%r210, %r267, %r264;
	cvt.rn.f32.u32 	%f22, %r210;
	fma.rn.f32 	%f23, %f22, 0f2F800000, 0f2F000000;
	setp.geu.f32 	%p19, %f23, 0f3E800000;
	mov.u32 	%r262, %r25;
	mov.u32 	%r263, %r9;
	mov.u32 	%r265, %r27;
	mov.u32 	%r266, %r36;
	@%p19 bra 	$L__BB1_32;
	mov.b32 	%r211, 3;
	st.global.u32 	[%rd3], %r211;
	mov.u32 	%r262, %r25;
	mov.u32 	%r263, %r9;
	mov.u32 	%r265, %r27;
	mov.u32 	%r266, %r36;
	bra.uni 	$L__BB1_32;
$L__BB1_21:
	shr.u32 	%r196, %r7, 2;
	xor.b32  	%r197, %r196, %r7;
	shl.b32 	%r198, %r36, 4;
	shl.b32 	%r199, %r197, 1;
	xor.b32  	%r200, %r199, %r198;
	xor.b32  	%r201, %r200, %r197;
	xor.b32  	%r267, %r201, %r36;
	add.s32 	%r264, %r264, 362437;
	add.s32 	%r202, %r267, %r264;
	cvt.rn.f32.u32 	%f20, %r202;
	fma.rn.f32 	%f21, %f20, 0f2F800000, 0f2F000000;
	setp.geu.f32 	%p18, %f21, 0f3F800000;
	mov.u32 	%r262, %r25;
	mov.u32 	%r263, %r9;
	mov.u32 	%r265, %r27;
	mov.u32 	%r266, %r36;
	@%p18 bra 	$L__BB1_32;
	mov.b32 	%r203, 1;
	st.global.u32 	[%rd3], %r203;
	mov.u32 	%r262, %r25;
	mov.u32 	%r263, %r9;
	mov.u32 	%r265, %r27;
	mov.u32 	%r266, %r36;
	bra.uni 	$L__BB1_32;
$L__BB1_23:
	st.global.u32 	[%rd3], %r38;
	mov.u32 	%r262, %r9;
	mov.u32 	%r263, %r7;
	mov.u32 	%r265, %r25;
	mov.u32 	%r266, %r27;
	mov.u32 	%r267, %r36;
	bra.uni 	$L__BB1_32;
$L__BB1_24:
	shr.u32 	%r118, %r3, 2;
	xor.b32  	%r119, %r118, %r3;
	shl.b32 	%r120, %r43, 4;
	shl.b32 	%r121, %r119, 1;
	xor.b32  	%r122, %r121, %r120;
	xor.b32  	%r123, %r122, %r119;
	xor.b32  	%r45, %r123, %r43;
	add.s32 	%r124, %r1, %r45;
	add.s32 	%r125, %r124, 1449748;
	cvt.rn.f32.u32 	%f4, %r125;
	fma.rn.f32 	%f5, %f4, 0f2F800000, 0f2F000000;
	setp.geu.f32 	%p5, %f5, 0f3F000000;
	@%p5 bra 	$L__BB1_26;
	shr.u32 	%r135, %r4, 2;
	xor.b32  	%r136, %r135, %r4;
	shl.b32 	%r137, %r45, 4;
	shl.b32 	%r138, %r136, 1;
	xor.b32  	%r139, %r138, %r137;
	xor.b32  	%r140, %r139, %r136;
	xor.b32  	%r260, %r140, %r45;
	add.s32 	%r264, %r1, 1812185;
	add.s32 	%r141, %r260, %r264;
	cvt.rn.f32.u32 	%f8, %r141;
	fma.rn.f32 	%f9, %f8, 0f2F800000, 0f2F000000;
	setp.lt.f32 	%p7, %f9, 0f3F000000;
	selp.b32 	%r142, 1023, 1, %p7;
	add.s32 	%r143, %r142, %r8;
	and.b32  	%r8, %r143, 1023;
	bra.uni 	$L__BB1_27;
$L__BB1_26:
	shr.u32 	%r126, %r4, 2;
	xor.b32  	%r127, %r126, %r4;
	shl.b32 	%r128, %r45, 4;
	shl.b32 	%r129, %r127, 1;
	xor.b32  	%r130, %r129, %r128;
	xor.b32  	%r131, %r130, %r127;
	xor.b32  	%r260, %r131, %r45;
	add.s32 	%r264, %r1, 1812185;
	add.s32 	%r132, %r260, %r264;
	cvt.rn.f32.u32 	%f6, %r132;
	fma.rn.f32 	%f7, %f6, 0f2F800000, 0f2F000000;
	setp.lt.f32 	%p6, %f7, 0f3F000000;
	selp.b32 	%r133, 1023, 1, %p6;
	add.s32 	%r134, %r133, %r11;
	and.b32  	%r11, %r134, 1023;
$L__BB1_27:
	shl.b32 	%r144, %r8, 10;
	add.s32 	%r145, %r144, %r11;
	mul.wide.u32 	%rd9, %r145, 4;
	add.s64 	%rd10, %rd1, %rd9;
	ld.global.u32 	%r56, [%rd10];
	mov.b32 	%r146, 4;
	st.global.u32 	[%rd10], %r146;
	mov.b32 	%r147, 0;
	st.global.u32 	[%rd3], %r147;
	add.s32 	%r148, %r56, -3;
	setp.lt.u32 	%p8, %r148, 2;
	@%p8 bra 	$L__BB1_31;
	setp.ne.s32 	%p9, %r56, 1;
	mov.u32 	%r262, %r9;
	mov.u32 	%r263, %r7;
	mov.u32 	%r265, %r43;
	mov.u32 	%r266, %r45;
	mov.u32 	%r267, %r260;
	@%p9 bra 	$L__BB1_32;
	shr.u32 	%r149, %r7, 2;
	xor.b32  	%r150, %r149, %r7;
	shl.b32 	%r151, %r260, 4;
	shl.b32 	%r152, %r150, 1;
	xor.b32  	%r153, %r152, %r151;
	xor.b32  	%r154, %r153, %r150;
	xor.b32  	%r267, %r154, %r260;
	add.s32 	%r264, %r264, 362437;
	add.s32 	%r155, %r267, %r264;
	cvt.rn.f32.u32 	%f10, %r155;
	fma.rn.f32 	%f11, %f10, 0f2F800000, 0f2F000000;
	setp.geu.f32 	%p10, %f11, 0f3F800000;
	mov.u32 	%r262, %r43;
	mov.u32 	%r263, %r9;
	mov.u32 	%r265, %r45;
	mov.u32 	%r266, %r260;
	@%p10 bra 	$L__BB1_32;
	mov.b32 	%r156, 4;
	st.global.u32 	[%rd3], %r156;
	mov.u32 	%r262, %r43;
	mov.u32 	%r263, %r9;
	mov.u32 	%r265, %r45;
	mov.u32 	%r266, %r260;
	bra.uni 	$L__BB1_32;
$L__BB1_31:
	st.global.u32 	[%rd3], %r56;
	mov.u32 	%r262, %r9;
	mov.u32 	%r263, %r7;
	mov.u32 	%r265, %r43;
	mov.u32 	%r266, %r45;
	mov.u32 	%r267, %r260;
$L__BB1_32:
	st.global.v2.u32 	[%rd2], {%r264, %r263};
	st.global.v2.u32 	[%rd2+8], {%r262, %r265};
	st.global.v2.u32 	[%rd2+16], {%r266, %r267};
	st.global.v2.u32 	[%rd2+24], {%r5, %r6};
	st.global.f32 	[%rd2+32], %f1;
	st.global.f64 	[%rd2+40], %fd1;
	ret;

}


// ===== COMPILED SASS (sm_100) =====

	.target	sm_100

	.elftype	@"ET_EXEC"


//--------------------- .note.nv.tkinfo           --------------------------
	.section	.note.nv.tkinfo,"",@"SHT_NOTE"
	.sectionflags	@"SHF_NOTE_NV_TKINFO"
	.tkinfo
        /*0018*/ 	.word	0x00000002
        /*0030*/ 	.string	""
        /*0030*/ 	.string	"ptxas"
        /*0030*/ 	.string	"Cuda compilation tools, release 13.0, V13.0.88"
        /*0030*/ 	.string	"Build cuda_13.0.r13.0/compiler.36424714_0"
        /*0030*/ 	.string	"-arch sm_100 -m 64 "



//--------------------- .note.nv.cuinfo           --------------------------
	.section	.note.nv.cuinfo,"",@"SHT_NOTE"
	.sectionflags	@"SHF_NOTE_NV_CUINFO"
        /*0018*/ 	.short	0x0002
        /*001a*/ 	.short	0x0064
        /*001c*/ 	.short	0x0082
	.zero		2


//--------------------- .nv.info                  --------------------------
	.section	.nv.info,"",@"SHT_CUDA_INFO"
	.align	4


	//----- nvinfo : EIATTR_REGCOUNT
	.align		4
        /*0000*/ 	.byte	0x04, 0x2f
        /*0002*/ 	.short	(.L_10 - .L_9)
	.align		4
.L_9:
        /*0004*/ 	.word	index@(_Z10initCurandP17curandStateXORWOWy)
        /*0008*/ 	.word	0x0000001f


	//----- nvinfo : EIATTR_FRAME_SIZE
	.align		4
.L_10:
        /*000c*/ 	.byte	0x04, 0x11
        /*000e*/ 	.short	(.L_12 - .L_11)
	.align		4
.L_11:
        /*0010*/ 	.word	index@(_Z10initCurandP17curandStateXORWOWy)
        /*0014*/ 	.word	0x00000000


	//----- nvinfo : EIATTR_REGCOUNT
	.align		4
.L_12:
        /*0018*/ 	.byte	0x04, 0x2f
        /*001a*/ 	.short	(.L_14 - .L_13)
	.align		4
.L_13:
        /*001c*/ 	.word	index@(_Z12updateKernelPiP17curandStateXORWOWii)
        /*0020*/ 	.word	0x0000001e


	//----- nvinfo : EIATTR_FRAME_SIZE
	.align		4
.L_14:
        /*0024*/ 	.byte	0x04, 0x11
        /*0026*/ 	.short	(.L_16 - .L_15)
	.align		4
.L_15:
        /*0028*/ 	.word	index@(_Z12updateKernelPiP17curandStateXORWOWii)
        /*002c*/ 	.word	0x00000000


	//----- nvinfo : EIATTR_MIN_STACK_SIZE
	.align		4
.L_16:
        /*0030*/ 	.byte	0x04, 0x12
        /*0032*/ 	.short	(.L_18 - .L_17)
	.align		4
.L_17:
        /*0034*/ 	.word	index@(_Z12updateKernelPiP17curandStateXORWOWii)
        /*0038*/ 	.word	0x00000000


	//----- nvinfo : EIATTR_MIN_STACK_SIZE
	.align		4
.L_18:
        /*003c*/ 	.byte	0x04, 0x12
        /*003e*/ 	.short	(.L_20 - .L_19)
	.align		4
.L_19:
        /*0040*/ 	.word	index@(_Z10initCurandP17curandStateXORWOWy)
        /*0044*/ 	.word	0x00000000
.L_20:


//--------------------- .nv.compat                --------------------------
	.section	.nv.compat,"",@"SHT_CUDA_COMPAT_INFO"
	.align	4
        /*0000*/ 	.byte	0x02, 0x09, 0x00, 0x00, 0x02, 0x02, 0x01, 0x00, 0x02, 0x05, 0x05, 0x00, 0x03, 0x07, 0x01, 0x01
        /*0010*/ 	.byte	0x02, 0x03, 0x00, 0x00, 0x02, 0x06, 0x01, 0x00, 0x04, 0x0b, 0x08, 0x00, 0x01, 0x00, 0x00, 0x00
        /*0020*/ 	.byte	0x00, 0x00, 0x00, 0x00


//--------------------- .nv.info._Z12updateKernelPiP17curandStateXORWOWii --------------------------
	.section	.nv.info._Z12updateKernelPiP17curandStateXORWOWii,"",@"SHT_CUDA_INFO"
	.sectionflags	@""
	.align	4


	//----- nvinfo : EIATTR_CUDA_API_VERSION
	.align		4
        /*0000*/ 	.byte	0x04, 0x37
        /*0002*/ 	.short	(.L_22 - .L_21)
.L_21:
        /*0004*/ 	.word	0x00000082


	//----- nvinfo : EIATTR_KPARAM_INFO
	.align		4
.L_22:
        /*0008*/ 	.byte	0x04, 0x17
        /*000a*/ 	.short	(.L_24 - .L_23)
.L_23:
        /*000c*/ 	.word	0x00000000
        /*0010*/ 	.short	0x0003
        /*0012*/ 	.short	0x0014
        /*0014*/ 	.byte	0x00, 0xf0, 0x11, 0x00


	//----- nvinfo : EIATTR_KPARAM_INFO
	.align		4
.L_24:
        /*0018*/ 	.byte	0x04, 0x17
        /*001a*/ 	.short	(.L_26 - .L_25)
.L_25:
        /*001c*/ 	.word	0x00000000
        /*0020*/ 	.short	0x0002
        /*0022*/ 	.short	0x0010
        /*0024*/ 	.byte	0x00, 0xf0, 0x11, 0x00


	//----- nvinfo : EIATTR_KPARAM_INFO
	.align		4
.L_26:
        /*0028*/ 	.byte	0x04, 0x17
        /*002a*/ 	.short	(.L_28 - .L_27)
.L_27:
        /*002c*/ 	.word	0x00000000
        /*0030*/ 	.short	0x0001
        /*0032*/ 	.short	0x0008
        /*0034*/ 	.byte	0x00, 0xf5, 0x21, 0x00


	//----- nvinfo : EIATTR_KPARAM_INFO
	.align		4
.L_28:
        /*0038*/ 	.byte	0x04, 0x17
        /*003a*/ 	.short	(.L_30 - .L_29)
.L_29:
        /*003c*/ 	.word	0x00000000
        /*0040*/ 	.short	0x0000
        /*0042*/ 	.short	0x0000
        /*0044*/ 	.byte	0x00, 0xf5, 0x21, 0x00


	//----- nvinfo : EIATTR_SPARSE_MMA_MASK
	.align		4
.L_30:
        /*0048*/ 	.byte	0x03, 0x50
        /*004a*/ 	.short	0x0000


	//----- nvinfo : EIATTR_MAXREG_COUNT
	.align		4
        /*004c*/ 	.byte	0x03, 0x1b
        /*004e*/ 	.short	0x00ff


	//----- nvinfo : EIATTR_MERCURY_ISA_VERSION
	.align		4
        /*0050*/ 	.byte	0x03, 0x5f
        /*0052*/ 	.short	0x0101


	//----- nvinfo : EIATTR_VRC_CTA_INIT_COUNT
	.align		4
        /*0054*/ 	.byte	0x02, 0x4a
	.zero		1
	.zero		1


	//----- nvinfo : EIATTR_EXIT_INSTR_OFFSETS
	.align		4
        /*0058*/ 	.byte	0x04, 0x1c
        /*005a*/ 	.short	(.L_32 - .L_31)


	//   ....[0]....
.L_31:
        /*005c*/ 	.word	0x000016e0


	//----- nvinfo : EIATTR_CRS_STACK_SIZE
	.align		4
.L_32:
        /*0060*/ 	.byte	0x04, 0x1e
        /*0062*/ 	.short	(.L_34 - .L_33)
.L_33:
        /*0064*/ 	.word	0x00000000


	//----- nvinfo : EIATTR_CBANK_PARAM_SIZE
	.align		4
.L_34:
        /*0068*/ 	.byte	0x03, 0x19
        /*006a*/ 	.short	0x0018


	//----- nvinfo : EIATTR_PARAM_CBANK
	.align		4
        /*006c*/ 	.byte	0x04, 0x0a
        /*006e*/ 	.short	(.L_36 - .L_35)
	.align		4
.L_35:
        /*0070*/ 	.word	index@(.nv.constant0._Z12updateKernelPiP17curandStateXORWOWii)
        /*0074*/ 	.short	0x0380
        /*0076*/ 	.short	0x0018


	//----- nvinfo : EIATTR_SW_WAR
	.align		4
.L_36:
        /*0078*/ 	.byte	0x04, 0x36
        /*007a*/ 	.short	(.L_38 - .L_37)
.L_37:
        /*007c*/ 	.word	0x00000008
.L_38:


//--------------------- .nv.info._Z10initCurandP17curandStateXORWOWy --------------------------
	.section	.nv.info._Z10initCurandP17curandStateXORWOWy,"",@"SHT_CUDA_INFO"
	.sectionflags	@""
	.align	4


	//----- nvinfo : EIATTR_CUDA_API_VERSION
	.align		4
        /*0000*/ 	.byte	0x04, 0x37
        /*0002*/ 	.short	(.L_40 - .L_39)
.L_39:
        /*0004*/ 	.word	0x00000082


	//----- nvinfo : EIATTR_KPARAM_INFO
	.align		4
.L_40:
        /*0008*/ 	.byte	0x04, 0x17
        /*000a*/ 	.short	(.L_42 - .L_41)
.L_41:
        /*000c*/ 	.word	0x00000000
        /*0010*/ 	.short	0x0001
        /*0012*/ 	.short	0x0008
        /*0014*/ 	.byte	0x00, 0xf0, 0x21, 0x00


	//----- nvinfo : EIATTR_KPARAM_INFO
	.align		4
.L_42:
        /*0018*/ 	.byte	0x04, 0x17
        /*001a*/ 	.short	(.L_44 - .L_43)
.L_43:
        /*001c*/ 	.word	0x00000000
        /*0020*/ 	.short	0x0000
        /*0022*/ 	.short	0x0000
        /*0024*/ 	.byte	0x00, 0xf5, 0x21, 0x00


	//----- nvinfo : EIATTR_SPARSE_MMA_MASK
	.align		4
.L_44:
        /*0028*/ 	.byte	0x03, 0x50
        /*002a*/ 	.short	0x0000


	//----- nvinfo : EIATTR_MAXREG_COUNT
	.align		4
        /*002c*/ 	.byte	0x03, 0x1b
        /*002e*/ 	.short	0x00ff


	//----- nvinfo : EIATTR_MERCURY_ISA_VERSION
	.align		4
        /*0030*/ 	.byte	0x03, 0x5f
        /*0032*/ 	.short	0x0101


	//----- nvinfo : EIATTR_VRC_CTA_INIT_COUNT
	.align		4
        /*0034*/ 	.byte	0x02, 0x4a
	.zero		1
	.zero		1


	//----- nvinfo : EIATTR_EXIT_INSTR_OFFSETS
	.align		4
        /*0038*/ 	.byte	0x04, 0x1c
        /*003a*/ 	.short	(.L_46 - .L_45)


	//   ....[0]....
.L_45:
        /*003c*/ 	.word	0x00000f30


	//----- nvinfo : EIATTR_CRS_STACK_SIZE
	.align		4
.L_46:
        /*0040*/ 	.byte	0x04, 0x1e
        /*0042*/ 	.short	(.L_48 - .L_47)
.L_47:
        /*0044*/ 	.word	0x00000000


	//----- nvinfo : EIATTR_CBANK_PARAM_SIZE
	.align		4
.L_48:
        /*0048*/ 	.byte	0x03, 0x19
        /*004a*/ 	.short	0x0010


	//----- nvinfo : EIATTR_PARAM_CBANK
	.align		4
        /*004c*/ 	.byte	0x04, 0x0a
        /*004e*/ 	.short	(.L_50 - .L_49)
	.align		4
.L_49:
        /*0050*/ 	.word	index@(.nv.constant0._Z10initCurandP17curandStateXORWOWy)
        /*0054*/ 	.short	0x0380
        /*0056*/ 	.short	0x0010


	//----- nvinfo : EIATTR_SW_WAR
	.align		4
.L_50:
        /*0058*/ 	.byte	0x04, 0x36
        /*005a*/ 	.short	(.L_52 - .L_51)
.L_51:
        /*005c*/ 	.word	0x00000008
.L_52:


//--------------------- .nv.callgraph             --------------------------
	.section	.nv.callgraph,"",@"SHT_CUDA_CALLGRAPH"
	.align	4
	.sectionentsize	8
	.align		4
        /*0000*/ 	.word	0x00000000
	.align		4
        /*0004*/ 	.word	0xffffffff
	.align		4
        /*0008*/ 	.word	0x00000000
	.align		4
        /*000c*/ 	.word	0xfffffffe
	.align		4
        /*0010*/ 	.word	0x00000000
	.align		4
        /*0014*/ 	.word	0xfffffffd
	.align		4
        /*0018*/ 	.word	0x00000000
	.align		4
        /*001c*/ 	.word	0xfffffffc


//--------------------- .nv.constant4             --------------------------
	.section	.nv.constant4,"a",@progbits
	.align	8
	.align		8
.nv.constant4:
        /*0000*/ 	.dword	precalc_xorwow_matrix
	.align		8
        /*0008*/ 	.dword	precalc_xorwow_offset_matrix
	.align		8
        /*0010*/ 	.dword	mrg32k3aM1
	.align		8
        /*0018*/ 	.dword	mrg32k3aM2
	.align		8
        /*0020*/ 	.dword	mrg32k3aM1SubSeq
	.align		8
        /*0028*/ 	.dword	mrg32k3aM2SubSeq
	.align		8
        /*0030*/ 	.dword	mrg32k3aM1Seq
	.align		8
        /*0038*/ 	.dword	mrg32k3aM2Seq


//--------------------- .nv.constant3             --------------------------
	.section	.nv.constant3,"a",@progbits
	.align	8
.nv.constant3:
	.type		__cr_lgamma_table,@object
	.size		__cr_lgamma_table,(.L_8 - __cr_lgamma_table)
__cr_lgamma_table:
        /*0000*/ 	.byte	0x00, 0x00, 0x00, 0x00, 0x00, 0x00, 0x00, 0x00, 0x00, 0x00, 0x00, 0x00, 0x00, 0x00, 0x00, 0x00
        /*0010*/ 	.byte	0xef, 0x39, 0xfa, 0xfe, 0x42, 0x2e, 0xe6, 0x3f, 0x02, 0x20, 0x2a, 0xfa, 0x0b, 0xab, 0xfc, 0x3f
        /*0020*/ 	.byte	0xf9, 0x2c, 0x92, 0x7c, 0xa7, 0x6c, 0x09, 0x40, 0xc9, 0x79, 0x44, 0x3c, 0x64, 0x26, 0x13, 0x40
        /*0030*/ 	.byte	0xca, 0x01, 0xcf, 0x3a, 0x27, 0x51, 0x1a, 0x40, 0x30, 0xcc, 0x2d, 0xf3, 0xe1, 0x0c, 0x21, 0x40
        /*0040*/ 	.byte	0x0d, 0xb7, 0xfc, 0x82, 0x8e, 0x35, 0x25, 0x40
.L_8:


//--------------------- .text._Z12updateKernelPiP17curandStateXORWOWii --------------------------
	.section	.text._Z12updateKernelPiP17curandStateXORWOWii,"ax",@progbits
	.align	128
        .global         _Z12updateKernelPiP17curandStateXORWOWii
        .type           _Z12updateKernelPiP17curandStateXORWOWii,@function
        .size           _Z12updateKernelPiP17curandStateXORWOWii,(.L_x_26 - _Z12updateKernelPiP17curandStateXORWOWii)
        .other          _Z12updateKernelPiP17curandStateXORWOWii,@"STO_CUDA_ENTRY STV_DEFAULT"
_Z12updateKernelPiP17curandStateXORWOWii:
.text._Z12updateKernelPiP17curandStateXORWOWii:
[----:B------:R-:W-:Y:S01]  /*0000*/  LDC R1, c[0x0][0x37c] ;  /* 0x0000df00ff017b82 */ /* 0x000fe20000000800 */
[----:B------:R-:W0:Y:S01]  /*0010*/  S2R R0, SR_CTAID.Y ;  /* 0x0000000000007919 */ /* 0x000e220000002600 */
[----:B------:R-:W1:Y:S06]  /*0020*/  LDCU UR6, c[0x0][0x360] ;  /* 0x00006c00ff0677ac */ /* 0x000e6c0008000800 */
[----:B------:R-:W2:Y:S01]  /*0030*/  LDC.64 R8, c[0x0][0x388] ;  /* 0x0000e200ff087b82 */ /* 0x000ea20000000a00 */
[----:B------:R-:W0:Y:S01]  /*0040*/  S2R R13, SR_TID.Y ;  /* 0x00000000000d7919 */ /* 0x000e220000002200 */
[----:B------:R-:W0:Y:S01]  /*0050*/  LDCU UR7, c[0x0][0x364] ;  /* 0x00006c80ff0777ac */ /* 0x000e220008000800 */
[----:B------:R-:W3:Y:S01]  /*0060*/  S2R R2, SR_CTAID.X ;  /* 0x0000000000027919 */ /* 0x000ee20000002500 */
[----:B------:R-:W3:Y:S01]  /*0070*/  LDCU UR8, c[0x0][0x370] ;  /* 0x00006e00ff0877ac */ /* 0x000ee20008000800 */
[----:B------:R-:W1:Y:S01]  /*0080*/  S2R R3, SR_TID.X ;  /* 0x0000000000037919 */ /* 0x000e620000002100 */
[----:B------:R-:W4:Y:S01]  /*0090*/  LDCU.64 UR4, c[0x0][0x358] ;  /* 0x00006b00ff0477ac */ /* 0x000f220008000a00 */
[----:B0-----:R-:W-:-:S04]  /*00a0*/  IMAD R5, R0, UR7, R13 ;  /* 0x0000000700057c24 */ /* 0x001fc8000f8e020d */
[----:B---3--:R-:W-:-:S04]  /*00b0*/  IMAD R4, R5, UR8, R2 ;  /* 0x0000000805047c24 */ /* 0x008fc8000f8e0202 */
[----:B-1----:R-:W-:-:S04]  /*00c0*/  IMAD R5, R4, UR6, R3 ;  /* 0x0000000604057c24 */ /* 0x002fc8000f8e0203 */
[----:B--2---:R-:W-:-:S05]  /*00d0*/  IMAD.WIDE R8, R5, 0x30, R8 ;  /* 0x0000003005087825 */ /* 0x004fca00078e0208 */
[----:B----4-:R-:W2:Y:S04]  /*00e0*/  LDG.E.64 R6, desc[UR4][R8.64] ;  /* 0x0000000408067981 */ /* 0x010ea8000c1e1b00 */
[----:B------:R-:W3:Y:S04]  /*00f0*/  LDG.E.64 R4, desc[UR4][R8.64+0x10] ;  /* 0x0000100408047981 */ /* 0x000ee8000c1e1b00 */
[----:B------:R-:W4:Y:S01]  /*0100*/  LDG.E.64 R16, desc[UR4][R8.64+0x8] ;  /* 0x0000080408107981 */ /* 0x000f22000c1e1b00 */
[----:B------:R-:W-:Y:S02]  /*0110*/  LEA R0, R0, R13, 0x2 ;  /* 0x0000000d00007211 */ /* 0x000fe400078e10ff */
[----:B--2---:R-:W-:-:S04]  /*0120*/  SHF.R.U32.HI R10, RZ, 0x2, R7 ;  /* 0x00000002ff0a7819 */ /* 0x004fc80000011607 */
[----:B------:R-:W-:Y:S01]  /*0130*/  LOP3.LUT R7, R10, R7, RZ, 0x3c, !PT ;  /* 0x000000070a077212 */ /* 0x000fe200078e3cff */
[----:B---3--:R-:W-:Y:S01]  /*0140*/  IMAD.SHL.U32 R12, R5, 0x10, RZ ;  /* 0x00000010050c7824 */ /* 0x008fe200078e00ff */
[----:B------:R-:W0:Y:S01]  /*0150*/  LDC.64 R10, c[0x0][0x390] ;  /* 0x0000e400ff0a7b82 */ /* 0x000e220000000a00 */
[----:B----4-:R-:W-:Y:S02]  /*0160*/  SHF.R.U32.HI R15, RZ, 0x2, R16 ;  /* 0x00000002ff0f7819 */ /* 0x010fe40000011610 */
[----:B------:R-:W-:Y:S02]  /*0170*/  IMAD.SHL.U32 R14, R7, 0x2, RZ ;  /* 0x00000002070e7824 */ /* 0x000fe400078e00ff */
[----:B------:R-:W-:Y:S01]  /*0180*/  LOP3.LUT R15, R15, R16, RZ, 0x3c, !PT ;  /* 0x000000100f0f7212 */ /* 0x000fe200078e3cff */
[----:B------:R-:W-:Y:S02]  /*0190*/  VIADD R16, R6, 0xb0f8a ;  /* 0x000b0f8a06107836 */ /* 0x000fe40000000000 */
[----:B------:R-:W-:-:S04]  /*01a0*/  LOP3.LUT R12, R5, R12, R14, 0x96, !PT ;  /* 0x0000000c050c7212 */ /* 0x000fc800078e960e */
[----:B------:R-:W-:Y:S01]  /*01b0*/  LOP3.LUT R25, R12, R7, RZ, 0x3c, !PT ;  /* 0x000000070c197212 */ /* 0x000fe200078e3cff */
[----:B------:R-:W-:-:S04]  /*01c0*/  IMAD.SHL.U32 R7, R15, 0x2, RZ ;  /* 0x000000020f077824 */ /* 0x000fc800078e00ff */
[----:B------:R-:W-:-:S05]  /*01d0*/  IMAD.SHL.U32 R12, R25, 0x10, RZ ;  /* 0x00000010190c7824 */ /* 0x000fca00078e00ff */
[----:B------:R-:W-:Y:S01]  /*01e0*/  LOP3.LUT R12, R15, R7, R12, 0x96, !PT ;  /* 0x000000070f0c7212 */ /* 0x000fe200078e960c */
[----:B------:R-:W-:Y:S01]  /*01f0*/  IMAD R7, R2, 0x4, R3 ;  /* 0x0000000402077824 */ /* 0x000fe200078e0203 */
[----:B------:R1:W5:Y:S01]  /*0200*/  LDG.E.64 R14, desc[UR4][R8.64+0x18] ;  /* 0x00001804080e7981 */ /* 0x000362000c1e1b00 */
[----:B------:R-:W2:Y:S01]  /*0210*/  LDC.64 R2, c[0x0][0x380] ;  /* 0x0000e000ff027b82 */ /* 0x000ea20000000a00 */
[----:B------:R-:W-:Y:S01]  /*0220*/  LOP3.LUT R22, R12, R25, RZ, 0x3c, !PT ;  /* 0x000000190c167212 */ /* 0x000fe200078e3cff */
[----:B0-----:R-:W-:Y:S01]  /*0230*/  IMAD R7, R10, 0x2, R7 ;  /* 0x000000020a077824 */ /* 0x001fe200078e0207 */
[----:B------:R-:W-:Y:S01]  /*0240*/  IADD3 R12, PT, PT, R6, 0x1, R25 ;  /* 0x00000001060c7810 */ /* 0x000fe20007ffe019 */
[----:B------:R-:W-:Y:S02]  /*0250*/  IMAD R0, R11, 0x2, R0 ;  /* 0x000000020b007824 */ /* 0x000fe400078e0200 */
[----:B------:R-:W-:Y:S01]  /*0260*/  IMAD.IADD R13, R22, 0x1, R16 ;  /* 0x00000001160d7824 */ /* 0x000fe200078e0210 */
[----:B------:R-:W-:-:S02]  /*0270*/  SHF.R.U32.HI R12, RZ, 0x1, R12 ;  /* 0x00000001ff0c7819 */ /* 0x000fc4000001160c */
[----:B------:R-:W-:Y:S02]  /*0280*/  LOP3.LUT R7, R7, 0x3ff, RZ, 0xc0, !PT ;  /* 0x000003ff07077812 */ /* 0x000fe400078ec0ff */
[----:B------:R-:W-:Y:S02]  /*0290*/  SHF.R.U32.HI R13, RZ, 0x1, R13 ;  /* 0x00000001ff0d7819 */ /* 0x000fe4000001160d */
[----:B------:R-:W-:Y:S02]  /*02a0*/  LOP3.LUT R0, R0, 0x3ff, RZ, 0xc0, !PT ;  /* 0x000003ff00007812 */ /* 0x000fe400078ec0ff */
[----:B------:R-:W-:Y:S02]  /*02b0*/  LOP3.LUT R12, R12, 0x1, RZ, 0xc0, !PT ;  /* 0x000000010c0c7812 */ /* 0x000fe400078ec0ff */
[----:B------:R-:W-:-:S03]  /*02c0*/  LOP3.LUT R13, R13, 0x1, RZ, 0xc0, !PT ;  /* 0x000000010d0d7812 */ /* 0x000fc600078ec0ff */
[----:B------:R-:W-:Y:S02]  /*02d0*/  IMAD.IADD R23, R7, 0x1, R12 ;  /* 0x0000000107177824 */ /* 0x000fe400078e020c */
[----:B------:R-:W-:Y:S01]  /*02e0*/  IMAD.IADD R0, R0, 0x1, R13 ;  /* 0x0000000100007824 */ /* 0x000fe200078e020d */
[----:B------:R1:W5:Y:S04]  /*02f0*/  LDG.E R7, desc[UR4][R8.64+0x20] ;  /* 0x0000200408077981 */ /* 0x000368000c1e1900 */
[----:B------:R-:W-:Y:S01]  /*0300*/  LEA R11, R23, R0, 0xa ;  /* 0x00000000170b7211 */ /* 0x000fe200078e50ff */
[----:B------:R1:W5:Y:S04]  /*0310*/  LDG.E.64 R12, desc[UR4][R8.64+0x28] ;  /* 0x00002804080c7981 */ /* 0x000368000c1e1b00 */
[----:B--2---:R-:W-:-:S05]  /*0320*/  IMAD.WIDE.U32 R10, R11, 0x4, R2 ;  /* 0x000000040b0a7825 */ /* 0x004fca00078e0002 */
[----:B------:R-:W2:Y:S01]  /*0330*/  LDG.E R18, desc[UR4][R10.64] ;  /* 0x000000040a127981 */ /* 0x000ea2000c1e1900 */
[----:B------:R-:W-:Y:S01]  /*0340*/  BSSY.RECONVERGENT B0, `(.L_x_0) ;  /* 0x0000133000007945 */ /* 0x000fe20003800200 */
[----:B--2---:R-:W-:-:S13]  /*0350*/  ISETP.GE.U32.AND P0, PT, R18, 0x2, PT ;  /* 0x000000021200780c */ /* 0x004fda0003f06070 */
[----:B-1----:R-:W-:Y:S05]  /*0360*/  @!P0 BRA `(.L_x_1) ;  /* 0x0000000c00ac8947 */ /* 0x002fea0003800000 */
[----:B------:R-:W-:-:S13]  /*0370*/  ISETP.NE.AND P0, PT, R18, 0x3, PT ;  /* 0x000000031200780c */ /* 0x000fda0003f05270 */
[----:B------:R-:W-:Y:S05]  /*0380*/  @!P0 BRA `(.L_x_2) ;  /* 0x0000000400b48947 */ /* 0x000fea0003800000 */
[----:B------:R-:W-:Y:S01]  /*0390*/  ISETP.NE.AND P0, PT, R18, 0x4, PT ;  /* 0x000000041200780c */ /* 0x000fe20003f05270 */
[----:B------:R-:W-:Y:S02]  /*03a0*/  IMAD.MOV.U32 R18, RZ, RZ, R4 ;  /* 0x000000ffff127224 */ /* 0x000fe400078e0004 */
[----:B------:R-:W-:Y:S02]  /*03b0*/  IMAD.MOV.U32 R19, RZ, RZ, R5 ;  /* 0x000000ffff137224 */ /* 0x000fe400078e0005 */
[----:B------:R-:W-:Y:S02]  /*03c0*/  IMAD.MOV.U32 R20, RZ, RZ, R25 ;  /* 0x000000ffff147224 */ /* 0x000fe400078e0019 */
[----:B------:R-:W-:-:S06]  /*03d0*/  IMAD.MOV.U32 R21, RZ, RZ, R22 ;  /* 0x000000ffff157224 */ /* 0x000fcc00078e0016 */
[----:B------:R-:W-:Y:S05]  /*03e0*/  @P0 BRA `(.L_x_3) ;  /* 0x0000001000a00947 */ /* 0x000fea0003800000 */
[----:B------:R-:W-:Y:S01]  /*03f0*/  SHF.R.U32.HI R16, RZ, 0x2, R17 ;  /* 0x00000002ff107819 */ /* 0x000fe20000011611 */
[----:B------:R-:W-:Y:S01]  /*0400*/  IMAD.MOV.U32 R24, RZ, RZ, 0x2f800000 ;  /* 0x2f800000ff187424 */ /* 0x000fe200078e00ff */
[----:B------:R-:W-:Y:S01]  /*0410*/  UMOV UR6, 0x24dd2f1b ;  /* 0x24dd2f1b00067882 */ /* 0x000fe20000000000 */
[----:B------:R-:W-:Y:S01]  /*0420*/  UMOV UR7, 0x3fa58106 ;  /* 0x3fa5810600077882 */ /* 0x000fe20000000000 */
[----:B------:R-:W-:Y:S01]  /*0430*/  LOP3.LUT R16, R16, R17, RZ, 0x3c, !PT ;  /* 0x0000001110107212 */ /* 0x000fe200078e3cff */
[----:B------:R-:W-:-:S03]  /*0440*/  IMAD.SHL.U32 R17, R22, 0x10, RZ ;  /* 0x0000001016117824 */ /* 0x000fc600078e00ff */
[----:B------:R-:W-:-:S04]  /*0450*/  SHF.L.U32 R18, R16, 0x1, RZ ;  /* 0x0000000110127819 */ /* 0x000fc800000006ff */
[----:B------:R-:W-:Y:S01]  /*0460*/  LOP3.LUT R17, R16, R18, R17, 0x96, !PT ;  /* 0x0000001210117212 */ /* 0x000fe200078e9611 */
[----:B------:R-:W-:-:S03]  /*0470*/  VIADD R16, R6, 0x10974f ;  /* 0x0010974f06107836 */ /* 0x000fc60000000000 */
[----:B------:R-:W-:-:S05]  /*0480*/  LOP3.LUT R27, R17, R22, RZ, 0x3c, !PT ;  /* 0x00000016111b7212 */ /* 0x000fca00078e3cff */
[----:B------:R-:W-:-:S05]  /*0490*/  IMAD.IADD R17, R27, 0x1, R16 ;  /* 0x000000011b117824 */ /* 0x000fca00078e0210 */
[----:B------:R-:W-:-:S05]  /*04a0*/  I2FP.F32.U32 R17, R17 ;  /* 0x0000001100117245 */ /* 0x000fca0000201000 */
[----:B------:R-:W-:-:S04]  /*04b0*/  FFMA R26, R17, R24, 1.1641532182693481445e-10 ;  /* 0x2f000000111a7423 */ /* 0x000fc80000000018 */
[----:B------:R-:W0:Y:S02]  /*04c0*/  F2F.F64.F32 R18, R26 ;  /* 0x0000001a00127310 */ /* 0x000e240000201800 */
[----:B0-----:R-:W-:-:S14]  /*04d0*/  DSETP.GEU.AND P0, PT, R18, UR6, PT ;  /* 0x0000000612007e2a */ /* 0x001fdc000bf0e000 */
[----:B------:R1:W-:Y:S01]  /*04e0*/  @!P0 STG.E desc[UR4][R10.64], RZ ;  /* 0x000000ff0a008986 */ /* 0x0003e2000c101904 */
[----:B------:R-:W-:Y:S01]  /*04f0*/  @!P0 IMAD.MOV.U32 R18, RZ, RZ, R5 ;  /* 0x000000ffff128224 */ /* 0x000fe200078e0005 */
[----:B------:R-:W-:Y:S01]  /*0500*/  @!P0 MOV R19, R25 ;  /* 0x0000001900138202 */ /* 0x000fe20000000f00 */
[----:B------:R-:W-:Y:S02]  /*0510*/  @!P0 IMAD.MOV.U32 R17, RZ, RZ, R4 ;  /* 0x000000ffff118224 */ /* 0x000fe400078e0004 */
[----:B------:R-:W-:Y:S02]  /*0520*/  @!P0 IMAD.MOV.U32 R20, RZ, RZ, R22 ;  /* 0x000000ffff148224 */ /* 0x000fe400078e0016 */
[----:B------:R-:W-:Y:S01]  /*0530*/  @!P0 IMAD.MOV.U32 R21, RZ, RZ, R27 ;  /* 0x000000ffff158224 */ /* 0x000fe200078e001b */
[----:B------:R-:W-:Y:S06]  /*0540*/  @!P0 BRA `(.L_x_3) ;  /* 0x0000001000488947 */ /* 0x000fec0003800000 */
[----:B------:R-:W-:Y:S01]  /*0550*/  SHF.R.U32.HI R17, RZ, 0x2, R4 ;  /* 0x00000002ff117819 */ /* 0x000fe20000011604 */
[----:B------:R-:W-:Y:S03]  /*0560*/  BSSY.RECONVERGENT B1, `(.L_x_4) ;  /* 0x0000028000017945 */ /* 0x000fe60003800200 */
[----:B------:R-:W-:Y:S01]  /*0570*/  LOP3.LUT R17, R17, R4, RZ, 0x3c, !PT ;  /* 0x0000000411117212 */ /* 0x000fe200078e3cff */
[----:B------:R-:W-:-:S04]  /*0580*/  IMAD.SHL.U32 R4, R27, 0x10, RZ ;  /* 0x000000101b047824 */ /* 0x000fc800078e00ff */
[----:B------:R-:W-:-:S05]  /*0590*/  IMAD.SHL.U32 R16, R17, 0x2, RZ ;  /* 0x0000000211107824 */ /* 0x000fca00078e00ff */
[----:B------:R-:W-:-:S04]  /*05a0*/  LOP3.LUT R4, R17, R16, R4, 0x96, !PT ;  /* 0x0000001011047212 */ /* 0x000fc800078e9604 */
[----:B------:R-:W-:-:S04]  /*05b0*/  LOP3.LUT R20, R4, R27, RZ, 0x3c, !PT ;  /* 0x0000001b04147212 */ /* 0x000fc800078e3cff */
[----:B------:R-:W-:-:S04]  /*05c0*/  IADD3 R4, PT, PT, R6, 0x161f14, R20 ;  /* 0x00161f1406047810 */ /* 0x000fc80007ffe014 */
[----:B------:R-:W-:-:S05]  /*05d0*/  I2FP.F32.U32 R17, R4 ;  /* 0x0000000400117245 */ /* 0x000fca0000201000 */
[----:B------:R-:W-:-:S05]  /*05e0*/  FFMA R17, R17, R24, 1.1641532182693481445e-10 ;  /* 0x2f00000011117423 */ /* 0x000fca0000000018 */
[----:B------:R-:W-:-:S13]  /*05f0*/  FSETP.GEU.AND P0, PT, R17, 0.5, PT ;  /* 0x3f0000001100780b */ /* 0x000fda0003f0e000 */
[----:B------:R-:W-:Y:S05]  /*0600*/  @P0 BRA `(.L_x_5) ;  /* 0x00000000003c0947 */ /* 0x000fea0003800000 */
[----:B------:R-:W-:-:S04]  /*0610*/  SHF.R.U32.HI R4, RZ, 0x2, R5 ;  /* 0x00000002ff047819 */ /* 0x000fc80000011605 */
[----:B------:R-:W-:Y:S01]  /*0620*/  LOP3.LUT R4, R4, R5, RZ, 0x3c, !PT ;  /* 0x0000000504047212 */ /* 0x000fe200078e3cff */
[----:B------:R-:W-:-:S03]  /*0630*/  IMAD.SHL.U32 R5, R20, 0x10, RZ ;  /* 0x0000001014057824 */ /* 0x000fc600078e00ff */
[----:B------:R-:W-:-:S04]  /*0640*/  SHF.L.U32 R16, R4, 0x1, RZ ;  /* 0x0000000104107819 */ /* 0x000fc800000006ff */
[----:B------:R-:W-:Y:S01]  /*0650*/  LOP3.LUT R5, R4, R16, R5, 0x96, !PT ;  /* 0x0000001004057212 */ /* 0x000fe200078e9605 */
[----:B------:R-:W-:-:S03]  /*0660*/  VIADD R16, R6, 0x1ba6d9 ;  /* 0x001ba6d906107836 */ /* 0x000fc60000000000 */
[----:B------:R-:W-:-:S05]  /*0670*/  LOP3.LUT R5, R5, R20, RZ, 0x3c, !PT ;  /* 0x0000001405057212 */ /* 0x000fca00078e3cff */
[----:B------:R-:W-:-:S05]  /*0680*/  IMAD.IADD R4, R5, 0x1, R16 ;  /* 0x0000000105047824 */ /* 0x000fca00078e0210 */
[----:B------:R-:W-:Y:S01]  /*0690*/  I2FP.F32.U32 R17, R4 ;  /* 0x0000000400117245 */ /* 0x000fe20000201000 */
[----:B------:R-:W-:-:S04]  /*06a0*/  VIADD R4, R23, 0x3ff ;  /* 0x000003ff17047836 */ /* 0x000fc80000000000 */
[----:B------:R-:W-:-:S05]  /*06b0*/  FFMA R17, R17, R24, 1.1641532182693481445e-10 ;  /* 0x2f00000011117423 */ /* 0x000fca0000000018 */
[----:B------:R-:W-:-:S13]  /*06c0*/  FSETP.GEU.AND P0, PT, R17, 0.5, PT ;  /* 0x3f0000001100780b */ /* 0x000fda0003f0e000 */
[----:B------:R-:W-:-:S05]  /*06d0*/  @P0 VIADD R4, R23, 0x1 ;  /* 0x0000000117040836 */ /* 0x000fca0000000000 */
[----:B------:R-:W-:Y:S01]  /*06e0*/  LOP3.LUT R23, R4, 0x3ff, RZ, 0xc0, !PT ;  /* 0x000003ff04177812 */ /* 0x000fe200078ec0ff */
[----:B------:R-:W-:Y:S06]  /*06f0*/  BRA `(.L_x_6) ;  /* 0x0000000000387947 */ /* 0x000fec0003800000 */
.L_x_5:
        /* <DEDUP_REMOVED lines=13> */
[----:B------:R-:W-:-:S07]  /*07d0*/  LOP3.LUT R0, R4, 0x3ff, RZ, 0xc0, !PT ;  /* 0x000003ff04007812 */ /* 0x000fce00078ec0ff */
.L_x_6:
[----:B------:R-:W-:Y:S05]  /*07e0*/  BSYNC.RECONVERGENT B1 ;  /* 0x0000000000017941 */ /* 0x000fea0003800200 */
.L_x_4:
[----:B------:R-:W-:-:S04]  /*07f0*/  IMAD R19, R23, 0x400, R0 ;  /* 0x0000040017137824 */ /* 0x000fc800078e0200 */
[----:B------:R-:W-:-:S05]  /*0800*/  IMAD.WIDE.U32 R18, R19, 0x4, R2 ;  /* 0x0000000413127825 */ /* 0x000fca00078e0002 */
[----:B------:R-:W2:Y:S01]  /*0810*/  LDG.E R23, desc[UR4][R18.64] ;  /* 0x0000000412177981 */ /* 0x000ea2000c1e1900 */
[----:B------:R-:W-:-:S05]  /*0820*/  HFMA2 R3, -RZ, RZ, 0, 2.384185791015625e-07 ;  /* 0x00000004ff037431 */ /* 0x000fca00000001ff */
[----:B------:R0:W-:Y:S04]  /*0830*/  STG.E desc[UR4][R18.64], R3 ;  /* 0x0000000312007986 */ /* 0x0001e8000c101904 */
[----:B------:R0:W-:Y:S01]  /*0840*/  STG.E desc[UR4][R10.64], RZ ;  /* 0x000000ff0a007986 */ /* 0x0001e2000c101904 */
[----:B--2---:R-:W-:-:S05]  /*0850*/  VIADD R0, R23, 0xfffffffd ;  /* 0xfffffffd17007836 */ /* 0x004fca0000000000 */
[----:B------:R-:W-:-:S13]  /*0860*/  ISETP.GE.U32.AND P0, PT, R0, 0x2, PT ;  /* 0x000000020000780c */ /* 0x000fda0003f06070 */
[----:B0-----:R-:W-:Y:S05]  /*0870*/  @!P0 BRA `(.L_x_7) ;  /* 0x0000000000608947 */ /* 0x001fea0003800000 */
[----:B------:R-:W-:Y:S01]  /*0880*/  ISETP.NE.AND P0, PT, R23, 0x1, PT ;  /* 0x000000011700780c */ /* 0x000fe20003f05270 */
[----:B------:R-:W-:Y:S02]  /*0890*/  IMAD.MOV.U32 R18, RZ, RZ, R22 ;  /* 0x000000ffff127224 */ /* 0x000fe400078e0016 */
[----:B------:R-:W-:Y:S02]  /*08a0*/  IMAD.MOV.U32 R17, RZ, RZ, R25 ;  /* 0x000000ffff117224 */ /* 0x000fe400078e0019 */
[----:B------:R-:W-:Y:S02]  /*08b0*/  IMAD.MOV.U32 R19, RZ, RZ, R27 ;  /* 0x000000ffff137224 */ /* 0x000fe400078e001b */
[----:B------:R-:W-:-:S06]  /*08c0*/  IMAD.MOV.U32 R21, RZ, RZ, R5 ;  /* 0x000000ffff157224 */ /* 0x000fcc00078e0005 */
[----:B------:R-:W-:Y:S05]  /*08d0*/  @P0 BRA `(.L_x_3) ;  /* 0x0000000c00640947 */ /* 0x000fea0003800000 */
[----:B------:R-:W-:Y:S01]  /*08e0*/  SHF.R.U32.HI R0, RZ, 0x2, R25 ;  /* 0x00000002ff007819 */ /* 0x000fe20000011619 */
[----:B------:R-:W-:Y:S01]  /*08f0*/  VIADD R16, R16, 0x587c5 ;  /* 0x000587c510107836 */ /* 0x000fe20000000000 */
[----:B------:R-:W-:Y:S01]  /*0900*/  SHF.L.U32 R17, R5, 0x4, RZ ;  /* 0x0000000405117819 */ /* 0x000fe200000006ff */
[----:B------:R-:W-:Y:S01]  /*0910*/  IMAD.MOV.U32 R18, RZ, RZ, R27 ;  /* 0x000000ffff127224 */ /* 0x000fe200078e001b */
[----:B------:R-:W-:Y:S02]  /*0920*/  LOP3.LUT R0, R0, R25, RZ, 0x3c, !PT ;  /* 0x0000001900007212 */ /* 0x000fe400078e3cff */
[----:B------:R-:W-:Y:S01]  /*0930*/  MOV R19, R20 ;  /* 0x0000001400137202 */ /* 0x000fe20000000f00 */
[----:B------:R-:W-:Y:S02]  /*0940*/  IMAD.MOV.U32 R20, RZ, RZ, R5 ;  /* 0x000000ffff147224 */ /* 0x000fe400078e0005 */
[----:B------:R-:W-:-:S05]  /*0950*/  IMAD.SHL.U32 R2, R0, 0x2, RZ ;  /* 0x0000000200027824 */ /* 0x000fca00078e00ff */
[----:B------:R-:W-:-:S04]  /*0960*/  LOP3.LUT R2, R0, R2, R17, 0x96, !PT ;  /* 0x0000000200027212 */ /* 0x000fc800078e9611 */
[----:B------:R-:W-:-:S05]  /*0970*/  LOP3.LUT R21, R2, R5, RZ, 0x3c, !PT ;  /* 0x0000000502157212 */ /* 0x000fca00078e3cff */
[----:B------:R-:W-:-:S05]  /*0980*/  IMAD.IADD R0, R21, 0x1, R16 ;  /* 0x0000000115007824 */ /* 0x000fca00078e0210 */
[----:B------:R-:W-:-:S05]  /*0990*/  I2FP.F32.U32 R17, R0 ;  /* 0x0000000000117245 */ /* 0x000fca0000201000 */
[----:B------:R-:W-:-:S05]  /*09a0*/  FFMA R17, R17, R24, 1.1641532182693481445e-10 ;  /* 0x2f00000011117423 */ /* 0x000fca0000000018 */
[----:B------:R-:W-:Y:S01]  /*09b0*/  FSETP.GEU.AND P0, PT, R17, 1, PT ;  /* 0x3f8000001100780b */ /* 0x000fe20003f0e000 */
[----:B------:R-:W-:-:S12]  /*09c0*/  IMAD.MOV.U32 R17, RZ, RZ, R22 ;  /* 0x000000ffff117224 */ /* 0x000fd800078e0016 */
[----:B------:R-:W-:Y:S05]  /*09d0*/  @P0 BRA `(.L_x_3) ;  /* 0x0000000c00240947 */ /* 0x000fea0003800000 */
[----:B------:R2:W-:Y:S01]  /*09e0*/  STG.E desc[UR4][R10.64], R3 ;  /* 0x000000030a007986 */ /* 0x0005e2000c101904 */
[----:B------:R-:W-:Y:S05]  /*09f0*/  BRA `(.L_x_3) ;  /* 0x0000000c001c7947 */ /* 0x000fea0003800000 */
.L_x_7:
[----:B------:R3:W-:Y:S01]  /*0a00*/  STG.E desc[UR4][R10.64], R23 ;  /* 0x000000170a007986 */ /* 0x0007e2000c101904 */
[----:B------:R-:W-:Y:S02]  /*0a10*/  IMAD.MOV.U32 R18, RZ, RZ, R22 ;  /* 0x000000ffff127224 */ /* 0x000fe400078e0016 */
[----:B------:R-:W-:Y:S02]  /*0a20*/  IMAD.MOV.U32 R17, RZ, RZ, R25 ;  /* 0x000000ffff117224 */ /* 0x000fe400078e0019 */
[----:B------:R-:W-:Y:S02]  /*0a30*/  IMAD.MOV.U32 R19, RZ, RZ, R27 ;  /* 0x000000ffff137224 */ /* 0x000fe400078e001b */
[----:B------:R-:W-:Y:S01]  /*0a40*/  IMAD.MOV.U32 R21, RZ, RZ, R5 ;  /* 0x000000ffff157224 */ /* 0x000fe200078e0005 */
[----:B------:R-:W-:Y:S06]  /*0a50*/  BRA `(.L_x_3) ;  /* 0x0000000c00047947 */ /* 0x000fec0003800000 */
.L_x_2:
[----:B------:R-:W-:Y:S01]  /*0a60*/  SHF.R.U32.HI R16, RZ, 0x2, R17 ;  /* 0x00000002ff107819 */ /* 0x000fe20000011611 */
[----:B------:R-:W-:Y:S01]  /*0a70*/  IMAD.MOV.U32 R24, RZ, RZ, 0x2f800000 ;  /* 0x2f800000ff187424 */ /* 0x000fe200078e00ff */
[----:B------:R-:W-:Y:S01]  /*0a80*/  UMOV UR6, 0x24dd2f1b ;  /* 0x24dd2f1b00067882 */ /* 0x000fe20000000000 */
[----:B------:R-:W-:Y:S01]  /*0a90*/  UMOV UR7, 0x3fa58106 ;  /* 0x3fa5810600077882 */ /* 0x000fe20000000000 */
[----:B------:R-:W-:Y:S02]  /*0aa0*/  LOP3.LUT R16, R16, R17, RZ, 0x3c, !PT ;  /* 0x0000001110107212 */ /* 0x000fe400078e3cff */
[----:B------:R-:W-:-:S03]  /*0ab0*/  SHF.L.U32 R17, R22, 0x4, RZ ;  /* 0x0000000416117819 */ /* 0x000fc600000006ff */
[----:B------:R-:W-:-:S05]  /*0ac0*/  IMAD.SHL.U32 R18, R16, 0x2, RZ ;  /* 0x0000000210127824 */ /* 0x000fca00078e00ff */
        /* <DEDUP_REMOVED lines=28> */
[----:B------:R-:W-:Y:S02]  /*0c90*/  LOP3.LUT R5, R4, R5, RZ, 0x3c, !PT ;  /* 0x0000000504057212 */ /* 0x000fe400078e3cff */
[----:B------:R-:W-:-:S03]  /*0ca0*/  SHF.L.U32 R4, R20, 0x4, RZ ;  /* 0x0000000414047819 */ /* 0x000fc600000006ff */
[----:B------:R-:W-:-:S05]  /*0cb0*/  IMAD.SHL.U32 R16, R5, 0x2, RZ ;  /* 0x0000000205107824 */ /* 0x000fca00078e00ff */
        /* <DEDUP_REMOVED lines=11> */
.L_x_9:
        /* <DEDUP_REMOVED lines=14> */
.L_x_10:
[----:B------:R-:W-:Y:S05]  /*0e50*/  BSYNC.RECONVERGENT B1 ;  /* 0x0000000000017941 */ /* 0x000fea0003800200 */
.L_x_8:
[----:B------:R-:W-:-:S05]  /*0e60*/  LEA R19, R23, R0, 0xa ;  /* 0x0000000017137211 */ /* 0x000fca00078e50ff */
[----:B------:R-:W-:-:S05]  /*0e70*/  IMAD.WIDE.U32 R18, R19, 0x4, R2 ;  /* 0x0000000413127825 */ /* 0x000fca00078e0002 */
[----:B------:R-:W2:Y:S01]  /*0e80*/  LDG.E R23, desc[UR4][R18.64] ;  /* 0x0000000412177981 */ /* 0x000ea2000c1e1900 */
[----:B------:R-:W-:-:S05]  /*0e90*/  IMAD.MOV.U32 R3, RZ, RZ, 0x3 ;  /* 0x00000003ff037424 */ /* 0x000fca00078e00ff */
[----:B------:R0:W-:Y:S04]  /*0ea0*/  STG.E desc[UR4][R18.64], R3 ;  /* 0x0000000312007986 */ /* 0x0001e8000c101904 */
[----:B------:R0:W-:Y:S01]  /*0eb0*/  STG.E desc[UR4][R10.64], RZ ;  /* 0x000000ff0a007986 */ /* 0x0001e2000c101904 */
[----:B--2---:R-:W-:-:S05]  /*0ec0*/  VIADD R0, R23, 0xfffffffd ;  /* 0xfffffffd17007836 */ /* 0x004fca0000000000 */
[----:B------:R-:W-:-:S13]  /*0ed0*/  ISETP.GE.U32.AND P0, PT, R0, 0x2, PT ;  /* 0x000000020000780c */ /* 0x000fda0003f06070 */
[----:B0-----:R-:W-:Y:S05]  /*0ee0*/  @!P0 BRA `(.L_x_11) ;  /* 0x0000000000b48947 */ /* 0x001fea0003800000 */
[----:B------:R-:W-:-:S13]  /*0ef0*/  ISETP.NE.AND P0, PT, R23, 0x2, PT ;  /* 0x000000021700780c */ /* 0x000fda0003f05270 */
[----:B------:R-:W-:Y:S05]  /*0f00*/  @!P0 BRA `(.L_x_12) ;  /* 0x0000000000608947 */ /* 0x000fea0003800000 */
[----:B------:R-:W-:Y:S01]  /*0f10*/  ISETP.NE.AND P0, PT, R23, 0x1, PT ;  /* 0x000000011700780c */ /* 0x000fe20003f05270 */
[----:B------:R-:W-:Y:S01]  /*0f20*/  IMAD.MOV.U32 R18, RZ, RZ, R22 ;  /* 0x000000ffff127224 */ /* 0x000fe200078e0016 */
[----:B------:R-:W-:Y:S01]  /*0f30*/  MOV R21, R5 ;  /* 0x0000000500157202 */ /* 0x000fe20000000f00 */
[----:B------:R-:W-:Y:S02]  /*0f40*/  IMAD.MOV.U32 R17, RZ, RZ, R25 ;  /* 0x000000ffff117224 */ /* 0x000fe400078e0019 */
[----:B------:R-:W-:-:S08]  /*0f50*/  IMAD.MOV.U32 R19, RZ, RZ, R27 ;  /* 0x000000ffff137224 */ /* 0x000fd000078e001b */
[----:B------:R-:W-:Y:S05]  /*0f60*/  @P0 BRA `(.L_x_3) ;  /* 0x0000000400c00947 */ /* 0x000fea0003800000 */
[----:B------:R-:W-:Y:S01]  /*0f70*/  SHF.R.U32.HI R0, RZ, 0x2, R25 ;  /* 0x00000002ff007819 */ /* 0x000fe20000011619 */
[----:B------:R-:W-:Y:S02]  /*0f80*/  VIADD R16, R16, 0x587c5 ;  /* 0x000587c510107836 */ /* 0x000fe40000000000 */
[----:B------:R-:W-:Y:S01]  /*0f90*/  IMAD.MOV.U32 R19, RZ, RZ, R20 ;  /* 0x000000ffff137224 */ /* 0x000fe200078e0014 */
[----:B------:R-:W-:Y:S01]  /*0fa0*/  LOP3.LUT R25, R0, R25, RZ, 0x3c, !PT ;  /* 0x0000001900197212 */ /* 0x000fe200078e3cff */
[----:B------:R-:W-:Y:S02]  /*0fb0*/  IMAD.SHL.U32 R0, R5, 0x10, RZ ;  /* 0x0000001005007824 */ /* 0x000fe400078e00ff */
[----:B------:R-:W-:Y:S02]  /*0fc0*/  IMAD.MOV.U32 R18, RZ, RZ, R27 ;  /* 0x000000ffff127224 */ /* 0x000fe400078e001b */
[----:B------:R-:W-:Y:S02]  /*0fd0*/  IMAD.SHL.U32 R2, R25, 0x2, RZ ;  /* 0x0000000219027824 */ /* 0x000fe400078e00ff */
[----:B------:R-:W-:-:S03]  /*0fe0*/  IMAD.MOV.U32 R20, RZ, RZ, R5 ;  /* 0x000000ffff147224 */ /* 0x000fc600078e0005 */
[----:B------:R-:W-:-:S04]  /*0ff0*/  LOP3.LUT R0, R25, R2, R0, 0x96, !PT ;  /* 0x0000000219007212 */ /* 0x000fc800078e9600 */
[----:B------:R-:W-:-:S05]  /*1000*/  LOP3.LUT R21, R0, R5, RZ, 0x3c, !PT ;  /* 0x0000000500157212 */ /* 0x000fca00078e3cff */
[----:B------:R-:W-:-:S05]  /*1010*/  IMAD.IADD R0, R21, 0x1, R16 ;  /* 0x0000000115007824 */ /* 0x000fca00078e0210 */
[----:B------:R-:W-:-:S05]  /*1020*/  I2FP.F32.U32 R17, R0 ;  /* 0x0000000000117245 */ /* 0x000fca0000201000 */
[----:B------:R-:W-:-:S05]  /*1030*/  FFMA R17, R17, R24, 1.1641532182693481445e-10 ;  /* 0x2f00000011117423 */ /* 0x000fca0000000018 */
[----:B------:R-:W-:Y:S02]  /*1040*/  FSETP.GEU.AND P0, PT, R17, 0.25, PT ;  /* 0x3e8000001100780b */ /* 0x000fe40003f0e000 */
[----:B------:R-:W-:-:S11]  /*1050*/  MOV R17, R22 ;  /* 0x0000001600117202 */ /* 0x000fd60000000f00 */
[----:B------:R-:W-:Y:S05]  /*1060*/  @P0 BRA `(.L_x_3) ;  /* 0x0000000400800947 */ /* 0x000fea0003800000 */
[----:B------:R0:W-:Y:S01]  /*1070*/  STG.E desc[UR4][R10.64], R3 ;  /* 0x000000030a007986 */ /* 0x0001e2000c101904 */
[----:B------:R-:W-:Y:S05]  /*1080*/  BRA `(.L_x_3) ;  /* 0x0000000400787947 */ /* 0x000fea0003800000 */
.L_x_12:
[----:B------:R-:W-:Y:S01]  /*1090*/  SHF.R.U32.HI R0, RZ, 0x2, R25 ;  /* 0x00000002ff007819 */ /* 0x000fe20000011619 */
[----:B------:R-:W-:Y:S02]  /*10a0*/  IMAD.SHL.U32 R3, R5, 0x10, RZ ;  /* 0x0000001005037824 */ /* 0x000fe400078e00ff */
[----:B------:R-:W-:Y:S01]  /*10b0*/  VIADD R16, R16, 0x587c5 ;  /* 0x000587c510107836 */ /* 0x000fe20000000000 */
[----:B------:R-:W-:Y:S01]  /*10c0*/  LOP3.LUT R0, R0, R25, RZ, 0x3c, !PT ;  /* 0x0000001900007212 */ /* 0x000fe200078e3cff */
[----:B------:R-:W-:Y:S02]  /*10d0*/  IMAD.MOV.U32 R19, RZ, RZ, R20 ;  /* 0x000000ffff137224 */ /* 0x000fe400078e0014 */
[----:B------:R-:W-:Y:S02]  /*10e0*/  IMAD.MOV.U32 R18, RZ, RZ, R27 ;  /* 0x000000ffff127224 */ /* 0x000fe400078e001b */
[----:B------:R-:W-:Y:S02]  /*10f0*/  IMAD.SHL.U32 R2, R0, 0x2, RZ ;  /* 0x0000000200027824 */ /* 0x000fe400078e00ff */
[----:B------:R-:W-:-:S02]  /*1100*/  IMAD.MOV.U32 R17, RZ, RZ, R22 ;  /* 0x000000ffff117224 */ /* 0x000fc400078e0016 */
[----:B------:R-:W-:Y:S01]  /*1110*/  IMAD.MOV.U32 R20, RZ, RZ, R5 ;  /* 0x000000ffff147224 */ /* 0x000fe200078e0005 */
[----:B------:R-:W-:-:S04]  /*1120*/  LOP3.LUT R2, R0, R2, R3, 0x96, !PT ;  /* 0x0000000200027212 */ /* 0x000fc800078e9603 */
[----:B------:R-:W-:-:S04]  /*1130*/  LOP3.LUT R21, R2, R5, RZ, 0x3c, !PT ;  /* 0x0000000502157212 */ /* 0x000fc800078e3cff */
[----:B------:R-:W-:-:S04]  /*1140*/  IADD3 R0, PT, PT, R21, R16, RZ ;  /* 0x0000001015007210 */ /* 0x000fc80007ffe0ff */
[----:B------:R-:W-:-:S05]  /*1150*/  I2FP.F32.U32 R3, R0 ;  /* 0x0000000000037245 */ /* 0x000fca0000201000 */
[----:B------:R-:W-:-:S05]  /*1160*/  FFMA R3, R3, R24, 1.1641532182693481445e-10 ;  /* 0x2f00000003037423 */ /* 0x000fca0000000018 */
[----:B------:R-:W-:-:S13]  /*1170*/  FSETP.GEU.AND P0, PT, R3, 1, PT ;  /* 0x3f8000000300780b */ /* 0x000fda0003f0e000 */
[----:B------:R-:W-:Y:S05]  /*1180*/  @P0 BRA `(.L_x_3) ;  /* 0x0000000400380947 */ /* 0x000fea0003800000 */
[----:B------:R-:W-:-:S05]  /*1190*/  IMAD.MOV.U32 R3, RZ, RZ, 0x1 ;  /* 0x00000001ff037424 */ /* 0x000fca00078e00ff */
[----:B------:R0:W-:Y:S01]  /*11a0*/  STG.E desc[UR4][R10.64], R3 ;  /* 0x000000030a007986 */ /* 0x0001e2000c101904 */
[----:B------:R-:W-:Y:S05]  /*11b0*/  BRA `(.L_x_3) ;  /* 0x00000004002c7947 */ /* 0x000fea0003800000 */
.L_x_11:
[----:B------:R0:W-:Y:S01]  /*11c0*/  STG.E desc[UR4][R10.64], R23 ;  /* 0x000000170a007986 */ /* 0x0001e2000c101904 */
[----:B------:R-:W-:Y:S01]  /*11d0*/  MOV R18, R22 ;  /* 0x0000001600127202 */ /* 0x000fe20000000f00 */
[----:B------:R-:W-:Y:S02]  /*11e0*/  IMAD.MOV.U32 R17, RZ, RZ, R25 ;  /* 0x000000ffff117224 */ /* 0x000fe400078e0019 */
[----:B------:R-:W-:Y:S02]  /*11f0*/  IMAD.MOV.U32 R19, RZ, RZ, R27 ;  /* 0x000000ffff137224 */ /* 0x000fe400078e001b */
[----:B------:R-:W-:Y:S01]  /*1200*/  IMAD.MOV.U32 R21, RZ, RZ, R5 ;  /* 0x000000ffff157224 */ /* 0x000fe200078e0005 */
[----:B------:R-:W-:Y:S06]  /*1210*/  BRA `(.L_x_3) ;  /* 0x0000000400147947 */ /* 0x000fec0003800000 */
.L_x_1:
[----:B------:R-:W-:Y:S01]  /*1220*/  SHF.R.U32.HI R16, RZ, 0x2, R17 ;  /* 0x00000002ff107819 */ /* 0x000fe20000011611 */
[----:B------:R-:W-:Y:S01]  /*1230*/  HFMA2 R24, -RZ, RZ, 0.1171875, 0 ;  /* 0x2f800000ff187431 */ /* 0x000fe200000001ff */
[----:B------:R-:W-:Y:S02]  /*1240*/  BSSY.RECONVERGENT B1, `(.L_x_13) ;  /* 0x0000028000017945 */ /* 0x000fe40003800200 */
        /* <DEDUP_REMOVED lines=10> */
[----:B------:R-:W-:Y:S01]  /*12f0*/  SHF.R.U32.HI R17, RZ, 0x2, R4 ;  /* 0x00000002ff117819 */ /* 0x000fe20000011604 */
[----:B------:R-:W-:-:S03]  /*1300*/  VIADD R16, R6, 0x161f14 ;  /* 0x00161f1406107836 */ /* 0x000fc60000000000 */
[----:B------:R-:W-:Y:S01]  /*1310*/  LOP3.LUT R17, R17, R4, RZ, 0x3c, !PT ;  /* 0x0000000411117212 */ /* 0x000fe200078e3cff */
[----:B------:R-:W-:-:S04]  /*1320*/  IMAD.SHL.U32 R4, R20, 0x10, RZ ;  /* 0x0000001014047824 */ /* 0x000fc800078e00ff */
[----:B------:R-:W-:-:S05]  /*1330*/  IMAD.SHL.U32 R27, R17, 0x2, RZ ;  /* 0x00000002111b7824 */ /* 0x000fca00078e00ff */
[----:B------:R-:W-:-:S04]  /*1340*/  LOP3.LUT R27, R17, R27, R4, 0x96, !PT ;  /* 0x0000001b111b7212 */ /* 0x000fc800078e9604 */
[----:B------:R-:W-:-:S05]  /*1350*/  LOP3.LUT R27, R27, R20, RZ, 0x3c, !PT ;  /* 0x000000141b1b7212 */ /* 0x000fca00078e3cff */
[----:B------:R-:W-:-:S05]  /*1360*/  IMAD.IADD R4, R27, 0x1, R16 ;  /* 0x000000011b047824 */ /* 0x000fca00078e0210 */
[----:B------:R-:W-:Y:S01]  /*1370*/  I2FP.F32.U32 R17, R4 ;  /* 0x0000000400117245 */ /* 0x000fe20000201000 */
[----:B------:R-:W-:-:S04]  /*1380*/  VIADD R4, R23, 0x3ff ;  /* 0x000003ff17047836 */ /* 0x000fc80000000000 */
[----:B------:R-:W-:-:S05]  /*1390*/  FFMA R17, R17, R24, 1.1641532182693481445e-10 ;  /* 0x2f00000011117423 */ /* 0x000fca0000000018 */
[----:B------:R-:W-:-:S13]  /*13a0*/  FSETP.GEU.AND P0, PT, R17, 0.5, PT ;  /* 0x3f0000001100780b */ /* 0x000fda0003f0e000 */
[----:B------:R-:W-:-:S04]  /*13b0*/  @P0 IADD3 R4, PT, PT, R23, 0x1, RZ ;  /* 0x0000000117040810 */ /* 0x000fc80007ffe0ff */
[----:B------:R-:W-:Y:S01]  /*13c0*/  LOP3.LUT R23, R4, 0x3ff, RZ, 0xc0, !PT ;  /* 0x000003ff04177812 */ /* 0x000fe200078ec0ff */
[----:B------:R-:W-:Y:S06]  /*13d0*/  BRA `(.L_x_15) ;  /* 0x0000000000387947 */ /* 0x000fec0003800000 */
.L_x_14:
[----:B------:R-:W-:-:S04]  /*13e0*/  SHF.R.U32.HI R17, RZ, 0x2, R4 ;  /* 0x00000002ff117819 */ /* 0x000fc80000011604 */
[----:B------:R-:W-:Y:S01]  /*13f0*/  LOP3.LUT R17, R17, R4, RZ, 0x3c, !PT ;  /* 0x0000000411117212 */ /* 0x000fe200078e3cff */
[----:B------:R-:W-:-:S04]  /*1400*/  IMAD.SHL.U32 R4, R20, 0x10, RZ ;  /* 0x0000001014047824 */ /* 0x000fc800078e00ff */
        /* <DEDUP_REMOVED lines=9> */
[----:B------:R-:W-:-:S04]  /*14a0*/  @P0 IADD3 R4, PT, PT, R0, 0x1, RZ ;  /* 0x0000000100040810 */ /* 0x000fc80007ffe0ff */
[----:B------:R-:W-:-:S07]  /*14b0*/  LOP3.LUT R0, R4, 0x3ff, RZ, 0xc0, !PT ;  /* 0x000003ff04007812 */ /* 0x000fce00078ec0ff */
.L_x_15:
[----:B------:R-:W-:Y:S05]  /*14c0*/  BSYNC.RECONVERGENT B1 ;  /* 0x0000000000017941 */ /* 0x000fea0003800200 */
.L_x_13:
[----:B------:R-:W-:-:S04]  /*14d0*/  IMAD R23, R23, 0x400, R0 ;  /* 0x0000040017177824 */ /* 0x000fc800078e0200 */
[----:B------:R-:W-:-:S06]  /*14e0*/  IMAD.WIDE.U32 R2, R23, 0x4, R2 ;  /* 0x0000000417027825 */ /* 0x000fcc00078e0002 */
[----:B------:R-:W2:Y:S01]  /*14f0*/  LDG.E R2, desc[UR4][R2.64] ;  /* 0x0000000402027981 */ /* 0x000ea2000c1e1900 */
[----:B------:R-:W-:Y:S02]  /*1500*/  IMAD.MOV.U32 R18, RZ, RZ, R25 ;  /* 0x000000ffff127224 */ /* 0x000fe400078e0019 */
[----:B------:R-:W-:Y:S02]  /*1510*/  IMAD.MOV.U32 R17, RZ, RZ, R5 ;  /* 0x000000ffff117224 */ /* 0x000fe400078e0005 */
[----:B------:R-:W-:Y:S02]  /*1520*/  IMAD.MOV.U32 R19, RZ, RZ, R22 ;  /* 0x000000ffff137224 */ /* 0x000fe400078e0016 */
[----:B------:R-:W-:Y:S01]  /*1530*/  IMAD.MOV.U32 R21, RZ, RZ, R27 ;  /* 0x000000ffff157224 */ /* 0x000fe200078e001b */
[----:B--2---:R-:W-:-:S13]  /*1540*/  ISETP.NE.AND P0, PT, R2, 0x2, PT ;  /* 0x000000020200780c */ /* 0x004fda0003f05270 */
[----:B------:R-:W-:Y:S05]  /*1550*/  @P0 BRA `(.L_x_3) ;  /* 0x0000000000440947 */ /* 0x000fea0003800000 */
[----:B------:R-:W-:Y:S01]  /*1560*/  SHF.R.U32.HI R0, RZ, 0x2, R5 ;  /* 0x00000002ff007819 */ /* 0x000fe20000011605 */
[----:B------:R-:W-:Y:S01]  /*1570*/  VIADD R16, R16, 0x587c5 ;  /* 0x000587c510107836 */ /* 0x000fe20000000000 */
[----:B------:R-:W-:Y:S01]  /*1580*/  MOV R18, R22 ;  /* 0x0000001600127202 */ /* 0x000fe20000000f00 */
[----:B------:R-:W-:Y:S01]  /*1590*/  IMAD.MOV.U32 R19, RZ, RZ, R20 ;  /* 0x000000ffff137224 */ /* 0x000fe200078e0014 */
[----:B------:R-:W-:Y:S01]  /*15a0*/  LOP3.LUT R5, R0, R5, RZ, 0x3c, !PT ;  /* 0x0000000500057212 */ /* 0x000fe200078e3cff */
[----:B------:R-:W-:Y:S01]  /*15b0*/  IMAD.MOV.U32 R17, RZ, RZ, R25 ;  /* 0x000000ffff117224 */ /* 0x000fe200078e0019 */
[----:B------:R-:W-:Y:S01]  /*15c0*/  SHF.L.U32 R0, R27, 0x4, RZ ;  /* 0x000000041b007819 */ /* 0x000fe200000006ff */
[----:B------:R-:W-:Y:S02]  /*15d0*/  IMAD.MOV.U32 R20, RZ, RZ, R27 ;  /* 0x000000ffff147224 */ /* 0x000fe400078e001b */
[----:B------:R-:W-:-:S05]  /*15e0*/  IMAD.SHL.U32 R2, R5, 0x2, RZ ;  /* 0x0000000205027824 */ /* 0x000fca00078e00ff */
[----:B------:R-:W-:-:S04]  /*15f0*/  LOP3.LUT R0, R5, R2, R0, 0x96, !PT ;  /* 0x0000000205007212 */ /* 0x000fc800078e9600 */
[----:B------:R-:W-:-:S05]  /*1600*/  LOP3.LUT R21, R0, R27, RZ, 0x3c, !PT ;  /* 0x0000001b00157212 */ /* 0x000fca00078e3cff */
[----:B------:R-:W-:-:S05]  /*1610*/  IMAD.IADD R0, R21, 0x1, R16 ;  /* 0x0000000115007824 */ /* 0x000fca00078e0210 */
[----:B------:R-:W-:-:S05]  /*1620*/  I2FP.F32.U32 R3, R0 ;  /* 0x0000000000037245 */ /* 0x000fca0000201000 */
[----:B------:R-:W-:-:S05]  /*1630*/  FFMA R3, R3, R24, 1.1641532182693481445e-10 ;  /* 0x2f00000003037423 */ /* 0x000fca0000000018 */
[----:B------:R-:W-:-:S13]  /*1640*/  FSETP.GEU.AND P0, PT, R3, 1, PT ;  /* 0x3f8000000300780b */ /* 0x000fda0003f0e000 */
[----:B------:R-:W-:-:S05]  /*1650*/  @!P0 IMAD.MOV.U32 R3, RZ, RZ, 0x2 ;  /* 0x00000002ff038424 */ /* 0x000fca00078e00ff */
[----:B------:R0:W-:Y:S02]  /*1660*/  @!P0 STG.E desc[UR4][R10.64], R3 ;  /* 0x000000030a008986 */ /* 0x0001e4000c101904 */
.L_x_3:
[----:B------:R-:W-:Y:S05]  /*1670*/  BSYNC.RECONVERGENT B0 ;  /* 0x0000000000007941 */ /* 0x000fea0003800200 */
.L_x_0:
[----:B------:R-:W-:Y:S04]  /*1680*/  STG.E.64 desc[UR4][R8.64+0x8], R18 ;  /* 0x0000081208007986 */ /* 0x000fe8000c101b04 */
[----:B------:R-:W-:Y:S04]  /*1690*/  STG.E.64 desc[UR4][R8.64+0x10], R20 ;  /* 0x0000101408007986 */ /* 0x000fe8000c101b04 */
[----:B-----5:R-:W-:Y:S04]  /*16a0*/  STG.E.64 desc[UR4][R8.64+0x18], R14 ;  /* 0x0000180e08007986 */ /* 0x020fe8000c101b04 */
[----:B------:R-:W-:Y:S04]  /*16b0*/  STG.E.64 desc[UR4][R8.64+0x28], R12 ;  /* 0x0000280c08007986 */ /* 0x000fe8000c101b04 */
[----:B------:R-:W-:Y:S04]  /*16c0*/  STG.E desc[UR4][R8.64+0x20], R7 ;  /* 0x0000200708007986 */ /* 0x000fe8000c101904 */
[----:B------:R-:W-:Y:S01]  /*16d0*/  STG.E.64 desc[UR4][R8.64], R16 ;  /* 0x0000001008007986 */ /* 0x000fe2000c101b04 */
[----:B------:R-:W-:Y:S05]  /*16e0*/  EXIT ;  /* 0x000000000000794d */ /* 0x000fea0003800000 */
.L_x_16:
[----:B------:R-:W-:-:S00]  /*16f0*/  BRA `(.L_x_16) ;  /* 0xfffffffc00fc7947 */ /* 0x000fc0000383ffff */
[----:B------:R-:W-:-:S00]  /*1700*/  NOP ;  /* 0x0000000000007918 */ /* 0x000fc00000000000 */
[----:B------:R-:W-:-:S00]  /*1710*/  NOP ;  /* 0x0000000000007918 */ /* 0x000fc00000000000 */
[----:B------:R-:W-:-:S00]  /*1720*/  NOP ;  /* 0x0000000000007918 */ /* 0x000fc00000000000 */
[----:B------:R-:W-:-:S00]  /*1730*/  NOP ;  /* 0x0000000000007918 */ /* 0x000fc00000000000 */
[----:B------:R-:W-:-:S00]  /*1740*/  NOP ;  /* 0x0000000000007918 */ /* 0x000fc00000000000 */
[----:B------:R-:W-:-:S00]  /*1750*/  NOP ;  /* 0x0000000000007918 */ /* 0x000fc00000000000 */
[----:B------:R-:W-:-:S00]  /*1760*/  NOP ;  /* 0x0000000000007918 */ /* 0x000fc00000000000 */
[----:B------:R-:W-:-:S00]  /*1770*/  NOP ;  /* 0x0000000000007918 */ /* 0x000fc00000000000 */
.L_x_26:


//--------------------- .text._Z10initCurandP17curandStateXORWOWy --------------------------
	.section	.text._Z10initCurandP17curandStateXORWOWy,"ax",@progbits
	.align	128
        .global         _Z10initCurandP17curandStateXORWOWy
        .type           _Z10initCurandP17curandStateXORWOWy,@function
        .size           _Z10initCurandP17curandStateXORWOWy,(.L_x_27 - _Z10initCurandP17curandStateXORWOWy)
        .other          _Z10initCurandP17curandStateXORWOWy,@"STO_CUDA_ENTRY STV_DEFAULT"
_Z10initCurandP17curandStateXORWOWy:
.text._Z10initCurandP17curandStateXORWOWy:
[----:B------:R-:W-:Y:S01]  /*0000*/  LDC R1, c[0x0][0x37c] ;  /* 0x0000df00ff017b82 */ /* 0x000fe20000000800 */
[----:B------:R-:W0:Y:S01]  /*0010*/  S2R R3, SR_TID.Y ;  /* 0x0000000000037919 */ /* 0x000e220000002200 */
[----:B------:R-:W1:Y:S06]  /*0020*/  LDCU UR7, c[0x0][0x360] ;  /* 0x00006c00ff0777ac */ /* 0x000e6c0008000800 */
[----:B------:R-:W0:Y:S01]  /*0030*/  S2UR UR4, SR_CTAID.Y ;  /* 0x00000000000479c3 */ /* 0x000e220000002600 */
[----:B------:R-:W-:Y:S01]  /*0040*/  BSSY.RECONVERGENT B0, `(.L_x_17) ;  /* 0x00000eb000007945 */ /* 0x000fe20003800200 */
[----:B------:R-:W1:Y:S06]  /*0050*/  S2R R13, SR_TID.X ;  /* 0x00000000000d7919 */ /* 0x000e6c0000002100 */
[----:B------:R-:W0:Y:S08]  /*0060*/  LDC R0, c[0x0][0x364] ;  /* 0x0000d900ff007b82 */ /* 0x000e300000000800 */
[----:B------:R-:W2:Y:S08]  /*0070*/  LDC.64 R8, c[0x0][0x388] ;  /* 0x0000e200ff087b82 */ /* 0x000eb00000000a00 */
[----:B------:R-:W3:Y:S08]  /*0080*/  S2UR UR6, SR_CTAID.X ;  /* 0x00000000000679c3 */ /* 0x000ef00000002500 */
[----:B------:R-:W3:Y:S01]  /*0090*/  LDC R5, c[0x0][0x370] ;  /* 0x0000dc00ff057b82 */ /* 0x000ee20000000800 */
[----:B0-----:R-:W-:Y:S01]  /*00a0*/  IMAD R0, R0, UR4, R3 ;  /* 0x0000000400007c24 */ /* 0x001fe2000f8e0203 */
[----:B------:R-:W0:Y:S06]  /*00b0*/  LDCU.64 UR4, c[0x0][0x358] ;  /* 0x00006b00ff0477ac */ /* 0x000e2c0008000a00 */
[----:B------:R-:W4:Y:S01]  /*00c0*/  LDC.64 R6, c[0x0][0x380] ;  /* 0x0000e000ff067b82 */ /* 0x000f220000000a00 */
[----:B--2---:R-:W-:-:S02]  /*00d0*/  LOP3.LUT R2, R8, 0xaad26b49, RZ, 0x3c, !PT ;  /* 0xaad26b4908027812 */ /* 0x004fc400078e3cff */
[----:B------:R-:W-:-:S03]  /*00e0*/  LOP3.LUT R3, R9, 0xf7dcefdd, RZ, 0x3c, !PT ;  /* 0xf7dcefdd09037812 */ /* 0x000fc600078e3cff */
[----:B------:R-:W-:Y:S02]  /*00f0*/  IMAD R2, R2, 0x4182bed5, RZ ;  /* 0x4182bed502027824 */ /* 0x000fe400078e02ff */
[----:B------:R-:W-:Y:S02]  /*0100*/  IMAD R3, R3, -0x658354e5, RZ ;  /* 0x9a7cab1b03037824 */ /* 0x000fe400078e02ff */
[C---:B------:R-:W-:Y:S01]  /*0110*/  VIADD R11, R2.reuse, 0x583f19 ;  /* 0x00583f19020b7836 */ /* 0x040fe20000000000 */
[C---:B------:R-:W-:Y:S01]  /*0120*/  LOP3.LUT R8, R2.reuse, 0x159a55e5, RZ, 0x3c, !PT ;  /* 0x159a55e502087812 */ /* 0x040fe200078e3cff */
[C---:B------:R-:W-:Y:S01]  /*0130*/  VIADD R9, R3.reuse, 0x1f123bb5 ;  /* 0x1f123bb503097836 */ /* 0x040fe20000000000 */
[----:B------:R-:W-:Y:S02]  /*0140*/  IADD3 R4, PT, PT, R2, 0x64f0c9, R3 ;  /* 0x0064f0c902047810 */ /* 0x000fe40007ffe003 */
[----:B------:R-:W-:Y:S01]  /*0150*/  LOP3.LUT R10, R3, 0x5491333, RZ, 0x3c, !PT ;  /* 0x05491333030a7812 */ /* 0x000fe200078e3cff */
[----:B---3--:R-:W-:-:S02]  /*0160*/  IMAD R0, R0, R5, UR6 ;  /* 0x0000000600007e24 */ /* 0x008fc4000f8e0205 */
[----:B------:R-:W-:Y:S02]  /*0170*/  VIADD R5, R2, 0x75bcd15 ;  /* 0x075bcd1502057836 */ /* 0x000fe40000000000 */
[----:B-1----:R-:W-:-:S04]  /*0180*/  IMAD R13, R0, UR7, R13 ;  /* 0x00000007000d7c24 */ /* 0x002fc8000f8e020d */
[C---:B----4-:R-:W-:Y:S01]  /*0190*/  IMAD.WIDE R6, R13.reuse, 0x30, R6 ;  /* 0x000000300d067825 */ /* 0x050fe200078e0206 */
[----:B------:R-:W-:-:S04]  /*01a0*/  ISETP.NE.AND P0, PT, R13, RZ, PT ;  /* 0x000000ff0d00720c */ /* 0x000fc80003f05270 */
[----:B0-----:R0:W-:Y:S04]  /*01b0*/  STG.E.64 desc[UR4][R6.64], R4 ;  /* 0x0000000406007986 */ /* 0x0011e8000c101b04 */
[----:B------:R0:W-:Y:S04]  /*01c0*/  STG.E.64 desc[UR4][R6.64+0x8], R8 ;  /* 0x0000080806007986 */ /* 0x0001e8000c101b04 */
[----:B------:R0:W-:Y:S01]  /*01d0*/  STG.E.64 desc[UR4][R6.64+0x10], R10 ;  /* 0x0000100a06007986 */ /* 0x0001e2000c101b04 */
[----:B------:R-:W-:Y:S05]  /*01e0*/  @!P0 BRA `(.L_x_18) ;  /* 0x0000000c00408947 */ /* 0x000fea0003800000 */
[----:B------:R-:W-:Y:S01]  /*01f0*/  SHF.R.S32.HI R0, RZ, 0x1f, R13 ;  /* 0x0000001fff007819 */ /* 0x000fe2000001140d */
[----:B------:R-:W-:-:S07]  /*0200*/  IMAD.MOV.U32 R12, RZ, RZ, RZ ;  /* 0x000000ffff0c7224 */ /* 0x000fce00078e00ff */
.L_x_24:
[----:B-1----:R-:W-:Y:S01]  /*0210*/  LOP3.LUT R2, R13, 0x3, RZ, 0xc0, !PT ;  /* 0x000000030d027812 */ /* 0x002fe200078ec0ff */
[----:B------:R-:W-:Y:S03]  /*0220*/  BSSY.RECONVERGENT B1, `(.L_x_19) ;  /* 0x00000c6000017945 */ /* 0x000fe60003800200 */
[----:B------:R-:W-:-:S04]  /*0230*/  ISETP.NE.U32.AND P0, PT, R2, RZ, PT ;  /* 0x000000ff0200720c */ /* 0x000fc80003f05070 */
[----:B------:R-:W-:-:S13]  /*0240*/  ISETP.NE.AND.EX P0, PT, RZ, RZ, PT, P0 ;  /* 0x000000ffff00720c */ /* 0x000fda0003f05300 */
[----:B------:R-:W-:Y:S05]  /*0250*/  @!P0 BRA `(.L_x_20) ;  /* 0x0000000c00088947 */ /* 0x000fea0003800000 */
[----:B0-----:R-:W0:Y:S01]  /*0260*/  LDC.64 R8, c[0x4][RZ] ;  /* 0x01000000ff087b82 */ /* 0x001e220000000a00 */
[----:B------:R-:W-:Y:S02]  /*0270*/  IMAD.MOV.U32 R14, RZ, RZ, RZ ;  /* 0x000000ffff0e7224 */ /* 0x000fe400078e00ff */
[----:B0-----:R-:W-:-:S07]  /*0280*/  IMAD.WIDE.U32 R8, R12, 0xc80, R8 ;  /* 0x00000c800c087825 */ /* 0x001fce00078e0008 */
.L_x_23:
[----:B-1----:R-:W-:Y:S01]  /*0290*/  IMAD.MOV.U32 R15, RZ, RZ, RZ ;  /* 0x000000ffff0f7224 */ /* 0x002fe200078e00ff */
[----:B------:R-:W-:Y:S01]  /*02a0*/  CS2R R2, SRZ ;  /* 0x0000000000027805 */ /* 0x000fe2000001ff00 */
[----:B------:R-:W-:Y:S01]  /*02b0*/  IMAD.MOV.U32 R17, RZ, RZ, RZ ;  /* 0x000000ffff117224 */ /* 0x000fe200078e00ff */
[----:B------:R-:W-:-:S07]  /*02c0*/  CS2R R4, SRZ ;  /* 0x0000000000047805 */ /* 0x000fce000001ff00 */
.L_x_22:
[----:B------:R-:W-:-:S05]  /*02d0*/  IMAD.WIDE.U32 R10, R17, 0x4, R6 ;  /* 0x00000004110a7825 */ /* 0x000fca00078e0006 */
[----:B------:R0:W5:Y:S01]  /*02e0*/  LDG.E R16, desc[UR4][R10.64+0x4] ;  /* 0x000004040a107981 */ /* 0x000162000c1e1900 */
[----:B------:R-:W-:-:S07]  /*02f0*/  IMAD.MOV.U32 R19, RZ, RZ, RZ ;  /* 0x000000ffff137224 */ /* 0x000fce00078e00ff */
.L_x_21:
[----:B-----5:R-:W-:Y:S01]  /*0300*/  SHF.R.U32.HI R24, RZ, R19, R16 ;  /* 0x00000013ff187219 */ /* 0x020fe20000011610 */
[----:B0-----:R-:W-:-:S03]  /*0310*/  IMAD.SHL.U32 R10, R17, 0x20, RZ ;  /* 0x00000020110a7824 */ /* 0x001fc600078e00ff */
[----:B------:R-:W-:Y:S01]  /*0320*/  LOP3.LUT R11, R24, 0x1, RZ, 0xc0, !PT ;  /* 0x00000001180b7812 */ /* 0x000fe200078ec0ff */
[----:B------:R-:W-:-:S03]  /*0330*/  IMAD.IADD R10, R10, 0x1, R19 ;  /* 0x000000010a0a7824 */ /* 0x000fc600078e0213 */
[----:B------:R-:W-:Y:S01]  /*0340*/  ISETP.NE.U32.AND P0, PT, R11, 0x1, PT ;  /* 0x000000010b00780c */ /* 0x000fe20003f05070 */
[----:B------:R-:W-:-:S03]  /*0350*/  IMAD R11, R10, 0x5, RZ ;  /* 0x000000050a0b7824 */ /* 0x000fc600078e02ff */
[----:B------:R-:W-:Y:S01]  /*0360*/  R2P PR, R24, 0x7e ;  /* 0x0000007e18007804 */ /* 0x000fe20000000000 */
[----:B------:R-:W-:-:S08]  /*0370*/  IMAD.WIDE.U32 R10, R11, 0x4, R8 ;  /* 0x000000040b0a7825 */ /* 0x000fd000078e0008 */
[----:B------:R-:W2:Y:S04]  /*0380*/  @!P0 LDG.E R18, desc[UR4][R10.64] ;  /* 0x000000040a128981 */ /* 0x000ea8000c1e1900 */
[----:B------:R-:W3:Y:S04]  /*0390*/  @!P0 LDG.E R20, desc[UR4][R10.64+0x10] ;  /* 0x000010040a148981 */ /* 0x000ee8000c1e1900 */
[----:B------:R-:W4:Y:S04]  /*03a0*/  @P1 LDG.E R22, desc[UR4][R10.64+0x14] ;  /* 0x000014040a161981 */ /* 0x000f28000c1e1900 */
[----:B------:R-:W4:Y:S04]  /*03b0*/  @P2 LDG.E R26, desc[UR4][R10.64+0x28] ;  /* 0x000028040a1a2981 */ /* 0x000f28000c1e1900 */
[----:B------:R-:W4:Y:S04]  /*03c0*/  @!P0 LDG.E R21, desc[UR4][R10.64+0x4] ;  /* 0x000004040a158981 */ /* 0x000f28000c1e1900 */
[----:B------:R-:W4:Y:S04]  /*03d0*/  @!P0 LDG.E R23, desc[UR4][R10.64+0xc] ;  /* 0x00000c040a178981 */ /* 0x000f28000c1e1900 */
[----:B------:R-:W4:Y:S04]  /*03e0*/  @P1 LDG.E R25, desc[UR4][R10.64+0x18] ;  /* 0x000018040a191981 */ /* 0x000f28000c1e1900 */
[----:B------:R-:W4:Y:S04]  /*03f0*/  @P3 LDG.E R28, desc[UR4][R10.64+0x3c] ;  /* 0x00003c040a1c3981 */ /* 0x000f28000c1e1900 */
[----:B------:R-:W4:Y:S01]  /*0400*/  @P6 LDG.E R27, desc[UR4][R10.64+0x7c] ;  /* 0x00007c040a1b6981 */ /* 0x000f22000c1e1900 */
[----:B--2---:R-:W-:-:S03]  /*0410*/  @!P0 LOP3.LUT R15, R15, R18, RZ, 0x3c, !PT ;  /* 0x000000120f0f8212 */ /* 0x004fc600078e3cff */
[----:B------:R-:W2:Y:S01]  /*0420*/  @!P0 LDG.E R18, desc[UR4][R10.64+0x8] ;  /* 0x000008040a128981 */ /* 0x000ea2000c1e1900 */
[----:B---3--:R-:W-:-:S03]  /*0430*/  @!P0 LOP3.LUT R3, R3, R20, RZ, 0x3c, !PT ;  /* 0x0000001403038212 */ /* 0x008fc600078e3cff */
[----:B------:R-:W3:Y:S01]  /*0440*/  @P1 LDG.E R20, desc[UR4][R10.64+0x24] ;  /* 0x000024040a141981 */ /* 0x000ee2000c1e1900 */
[----:B----4-:R-:W-:-:S03]  /*0450*/  @P1 LOP3.LUT R15, R15, R22, RZ, 0x3c, !PT ;  /* 0x000000160f0f1212 */ /* 0x010fc600078e3cff */
[----:B------:R-:W4:Y:S01]  /*0460*/  @P2 LDG.E R22, desc[UR4][R10.64+0x38] ;  /* 0x000038040a162981 */ /* 0x000f22000c1e1900 */
[----:B------:R-:W-:-:S03]  /*0470*/  @P2 LOP3.LUT R15, R15, R26, RZ, 0x3c, !PT ;  /* 0x0000001a0f0f2212 */ /* 0x000fc600078e3cff */
[----:B------:R-:W4:Y:S01]  /*0480*/  @P4 LDG.E R26, desc[UR4][R10.64+0x50] ;  /* 0x000050040a1a4981 */ /* 0x000f22000c1e1900 */
[----:B------:R-:W-:-:S03]  /*0490*/  @!P0 LOP3.LUT R4, R4, R21, RZ, 0x3c, !PT ;  /* 0x0000001504048212 */ /* 0x000fc600078e3cff */
[----:B------:R-:W4:Y:S01]  /*04a0*/  @P1 LDG.E R21, desc[UR4][R10.64+0x20] ;  /* 0x000020040a151981 */ /* 0x000f22000c1e1900 */
[----:B------:R-:W-:-:S03]  /*04b0*/  @!P0 LOP3.LUT R2, R2, R23, RZ, 0x3c, !PT ;  /* 0x0000001702028212 */ /* 0x000fc600078e3cff */
[----:B------:R-:W4:Y:S01]  /*04c0*/  @P2 LDG.E R23, desc[UR4][R10.64+0x2c] ;  /* 0x00002c040a172981 */ /* 0x000f22000c1e1900 */
[----:B------:R-:W-:-:S03]  /*04d0*/  @P1 LOP3.LUT R4, R4, R25, RZ, 0x3c, !PT ;  /* 0x0000001904041212 */ /* 0x000fc600078e3cff */
[----:B------:R-:W4:Y:S01]  /*04e0*/  @P2 LDG.E R25, desc[UR4][R10.64+0x34] ;  /* 0x000034040a192981 */ /* 0x000f22000c1e1900 */
[----:B--2---:R-:W-:-:S03]  /*04f0*/  @!P0 LOP3.LUT R5, R5, R18, RZ, 0x3c, !PT ;  /* 0x0000001205058212 */ /* 0x004fc600078e3cff */
[----:B------:R-:W2:Y:S01]  /*0500*/  @P1 LDG.E R18, desc[UR4][R10.64+0x1c] ;  /* 0x00001c040a121981 */ /* 0x000ea2000c1e1900 */
[----:B---3--:R-:W-:-:S03]  /*0510*/  @P1 LOP3.LUT R3, R3, R20, RZ, 0x3c, !PT ;  /* 0x0000001403031212 */ /* 0x008fc600078e3cff */
[----:B------:R-:W3:Y:S01]  /*0520*/  @P2 LDG.E R20, desc[UR4][R10.64+0x30] ;  /* 0x000030040a142981 */ /* 0x000ee2000c1e1900 */
[----:B----4-:R-:W-:-:S03]  /*0530*/  @P2 LOP3.LUT R3, R3, R22, RZ, 0x3c, !PT ;  /* 0x0000001603032212 */ /* 0x010fc600078e3cff */
[----:B------:R-:W4:Y:S01]  /*0540*/  @P3 LDG.E R22, desc[UR4][R10.64+0x4c] ;  /* 0x00004c040a163981 */ /* 0x000f22000c1e1900 */
[----:B------:R-:W-:-:S04]  /*0550*/  @P3 LOP3.LUT R15, R15, R28, RZ, 0x3c, !PT ;  /* 0x0000001c0f0f3212 */ /* 0x000fc800078e3cff */
[----:B------:R-:W-:Y:S02]  /*0560*/  @P4 LOP3.LUT R15, R15, R26, RZ, 0x3c, !PT ;  /* 0x0000001a0f0f4212 */ /* 0x000fe400078e3cff */
[----:B------:R-:W-:Y:S01]  /*0570*/  @P1 LOP3.LUT R2, R2, R21, RZ, 0x3c, !PT ;  /* 0x0000001502021212 */ /* 0x000fe200078e3cff */
[----:B------:R-:W4:Y:S04]  /*0580*/  @P5 LDG.E R26, desc[UR4][R10.64+0x64] ;  /* 0x000064040a1a5981 */ /* 0x000f28000c1e1900 */
[----:B------:R-:W4:Y:S01]  /*0590*/  @P3 LDG.E R21, desc[UR4][R10.64+0x40] ;  /* 0x000040040a153981 */ /* 0x000f22000c1e1900 */
[----:B------:R-:W-:Y:S02]  /*05a0*/  @P2 LOP3.LUT R4, R4, R23, RZ, 0x3c, !PT ;  /* 0x0000001704042212 */ /* 0x000fe400078e3cff */
[----:B------:R-:W-:Y:S01]  /*05b0*/  @P2 LOP3.LUT R2, R2, R25, RZ, 0x3c, !PT ;  /* 0x0000001902022212 */ /* 0x000fe200078e3cff */
[----:B------:R-:W4:Y:S04]  /*05c0*/  @P3 LDG.E R23, desc[UR4][R10.64+0x48] ;  /* 0x000048040a173981 */ /* 0x000f28000c1e1900 */
[----:B------:R-:W4:Y:S01]  /*05d0*/  @P4 LDG.E R25, desc[UR4][R10.64+0x54] ;  /* 0x000054040a194981 */ /* 0x000f22000c1e1900 */
[----:B--2---:R-:W-:-:S03]  /*05e0*/  @P1 LOP3.LUT R5, R5, R18, RZ, 0x3c, !PT ;  /* 0x0000001205051212 */ /* 0x004fc600078e3cff */
[----:B------:R-:W2:Y:S01]  /*05f0*/  @P3 LDG.E R18, desc[UR4][R10.64+0x44] ;  /* 0x000044040a123981 */ /* 0x000ea2000c1e1900 */
[----:B---3--:R-:W-:-:S03]  /*0600*/  @P2 LOP3.LUT R5, R5, R20, RZ, 0x3c, !PT ;  /* 0x0000001405052212 */ /* 0x008fc600078e3cff */
[----:B------:R-:W3:Y:S01]  /*0610*/  @P4 LDG.E R20, desc[UR4][R10.64+0x58] ;  /* 0x000058040a144981 */ /* 0x000ee2000c1e1900 */
[----:B----4-:R-:W-:-:S03]  /*0620*/  @P3 LOP3.LUT R3, R3, R22, RZ, 0x3c, !PT ;  /* 0x0000001603033212 */ /* 0x010fc600078e3cff */
[----:B------:R-:W4:Y:S01]  /*0630*/  @P4 LDG.E R22, desc[UR4][R10.64+0x60] ;  /* 0x000060040a164981 */ /* 0x000f22000c1e1900 */
[----:B------:R-:W-:Y:S02]  /*0640*/  LOP3.LUT P0, RZ, R24, 0x80, RZ, 0xc0, !PT ;  /* 0x0000008018ff7812 */ /* 0x000fe4000780c0ff */
[----:B------:R-:W-:Y:S02]  /*0650*/  @P5 LOP3.LUT R15, R15, R26, RZ, 0x3c, !PT ;  /* 0x0000001a0f0f5212 */ /* 0x000fe400078e3cff */
[----:B------:R-:W4:Y:S01]  /*0660*/  @P6 LDG.E R26, desc[UR4][R10.64+0x78] ;  /* 0x000078040a1a6981 */ /* 0x000f22000c1e1900 */
[----:B------:R-:W-:-:S03]  /*0670*/  @P3 LOP3.LUT R4, R4, R21, RZ, 0x3c, !PT ;  /* 0x0000001504043212 */ /* 0x000fc600078e3cff */
[----:B------:R-:W4:Y:S01]  /*0680*/  @P4 LDG.E R21, desc[UR4][R10.64+0x5c] ;  /* 0x00005c040a154981 */ /* 0x000f22000c1e1900 */
[----:B------:R-:W-:-:S03]  /*0690*/  @P3 LOP3.LUT R2, R2, R23, RZ, 0x3c, !PT ;  /* 0x0000001702023212 */ /* 0x000fc600078e3cff */
[----:B------:R-:W4:Y:S01]  /*06a0*/  @P5 LDG.E R23, desc[UR4][R10.64+0x68] ;  /* 0x000068040a175981 */ /* 0x000f22000c1e1900 */
[----:B------:R-:W-:-:S03]  /*06b0*/  @P4 LOP3.LUT R4, R4, R25, RZ, 0x3c, !PT ;  /* 0x0000001904044212 */ /* 0x000fc600078e3cff */
[----:B------:R-:W4:Y:S01]  /*06c0*/  @P5 LDG.E R25, desc[UR4][R10.64+0x70] ;  /* 0x000070040a195981 */ /* 0x000f22000c1e1900 */
[----:B--2---:R-:W-:-:S03]  /*06d0*/  @P3 LOP3.LUT R5, R5, R18, RZ, 0x3c, !PT ;  /* 0x0000001205053212 */ /* 0x004fc600078e3cff */
[----:B------:R-:W2:Y:S01]  /*06e0*/  @P5 LDG.E R18, desc[UR4][R10.64+0x6c] ;  /* 0x00006c040a125981 */ /* 0x000ea2000c1e1900 */
[----:B---3--:R-:W-:-:S03]  /*06f0*/  @P4 LOP3.LUT R5, R5, R20, RZ, 0x3c, !PT ;  /* 0x0000001405054212 */ /* 0x008fc600078e3cff */
[----:B------:R-:W3:Y:S01]  /*0700*/  @P5 LDG.E R20, desc[UR4][R10.64+0x74] ;  /* 0x000074040a145981 */ /* 0x000ee2000c1e1900 */
[----:B----4-:R-:W-:-:S03]  /*0710*/  @P4 LOP3.LUT R3, R3, R22, RZ, 0x3c, !PT ;  /* 0x0000001603034212 */ /* 0x010fc600078e3cff */
[----:B------:R-:W4:Y:S01]  /*0720*/  @P0 LDG.E R22, desc[UR4][R10.64+0x8c] ;  /* 0x00008c040a160981 */ /* 0x000f22000c1e1900 */
[----:B------:R-:W-:-:S03]  /*0730*/  @P6 LOP3.LUT R15, R15, R26, RZ, 0x3c, !PT ;  /* 0x0000001a0f0f6212 */ /* 0x000fc600078e3cff */
        /* <DEDUP_REMOVED lines=13> */
[----:B------:R-:W-:Y:S02]  /*0810*/  @P6 LOP3.LUT R4, R4, R27, RZ, 0x3c, !PT ;  /* 0x0000001b04046212 */ /* 0x000fe400078e3cff */
[----:B------:R-:W-:Y:S02]  /*0820*/  @P6 LOP3.LUT R2, R2, R21, RZ, 0x3c, !PT ;  /* 0x0000001502026212 */ /* 0x000fe400078e3cff */
[----:B------:R-:W-:Y:S02]  /*0830*/  @P0 LOP3.LUT R4, R4, R23, RZ, 0x3c, !PT ;  /* 0x0000001704040212 */ /* 0x000fe400078e3cff */
[----:B------:R-:W-:Y:S02]  /*0840*/  @P0 LOP3.LUT R2, R2, R25, RZ, 0x3c, !PT ;  /* 0x0000001902020212 */ /* 0x000fe400078e3cff */
[----:B--2---:R-:W-:Y:S02]  /*0850*/  @P6 LOP3.LUT R5, R5, R18, RZ, 0x3c, !PT ;  /* 0x0000001205056212 */ /* 0x004fe400078e3cff */
[----:B---3--:R-:W-:-:S02]  /*0860*/  @P6 LOP3.LUT R3, R3, R20, RZ, 0x3c, !PT ;  /* 0x0000001403036212 */ /* 0x008fc400078e3cff */
[----:B----4-:R-:W-:Y:S02]  /*0870*/  @P0 LOP3.LUT R5, R5, R22, RZ, 0x3c, !PT ;  /* 0x0000001605050212 */ /* 0x010fe400078e3cff */
[----:B------:R-:W-:Y:S02]  /*0880*/  @P0 LOP3.LUT R3, R3, R26, RZ, 0x3c, !PT ;  /* 0x0000001a03030212 */ /* 0x000fe400078e3cff */
[----:B------:R-:W-:-:S13]  /*0890*/  R2P PR, R24.B1, 0x7f ;  /* 0x0000007f18007804 */ /* 0x000fda0000001000 */
[----:B------:R-:W2:Y:S04]  /*08a0*/  @P0 LDG.E R18, desc[UR4][R10.64+0xa0] ;  /* 0x0000a0040a120981 */ /* 0x000ea8000c1e1900 */
[----:B------:R-:W3:Y:S04]  /*08b0*/  @P1 LDG.E R22, desc[UR4][R10.64+0xb4] ;  /* 0x0000b4040a161981 */ /* 0x000ee8000c1e1900 */
[----:B------:R-:W4:Y:S04]  /*08c0*/  @P2 LDG.E R26, desc[UR4][R10.64+0xc8] ;  /* 0x0000c8040a1a2981 */ /* 0x000f28000c1e1900 */
[----:B------:R-:W4:Y:S04]  /*08d0*/  @P3 LDG.E R28, desc[UR4][R10.64+0xdc] ;  /* 0x0000dc040a1c3981 */ /* 0x000f28000c1e1900 */
[----:B------:R-:W4:Y:S04]  /*08e0*/  @P0 LDG.E R23, desc[UR4][R10.64+0xa4] ;  /* 0x0000a4040a170981 */ /* 0x000f28000c1e1900 */
[----:B------:R-:W4:Y:S04]  /*08f0*/  @P0 LDG.E R20, desc[UR4][R10.64+0xa8] ;  /* 0x0000a8040a140981 */ /* 0x000f28000c1e1900 */
[----:B------:R-:W4:Y:S04]  /*0900*/  @P4 LDG.E R25, desc[UR4][R10.64+0xf0] ;  /* 0x0000f0040a194981 */ /* 0x000f28000c1e1900 */
        /* <DEDUP_REMOVED lines=21> */
[----:B------:R-:W-:Y:S02]  /*0a60*/  LOP3.LUT P0, RZ, R24, 0x8000, RZ, 0xc0, !PT ;  /* 0x0000800018ff7812 */ /* 0x000fe4000780c0ff */
[----:B----4-:R-:W-:Y:S01]  /*0a70*/  @P5 LOP3.LUT R15, R15, R26, RZ, 0x3c, !PT ;  /* 0x0000001a0f0f5212 */ /* 0x010fe200078e3cff */
[----:B------:R-:W4:Y:S04]  /*0a80*/  @P3 LDG.E R24, desc[UR4][R10.64+0xe4] ;  /* 0x0000e4040a183981 */ /* 0x000f28000c1e1900 */
[----:B------:R-:W2:Y:S01]  /*0a90*/  @P6 LDG.E R26, desc[UR4][R10.64+0x118] ;  /* 0x000118040a1a6981 */ /* 0x000ea2000c1e1900 */
        /* <DEDUP_REMOVED lines=8> */
[----:B---3--:R-:W-:-:S03]  /*0b20*/  @P2 LOP3.LUT R3, R3, R22, RZ, 0x3c, !PT ;  /* 0x0000001603032212 */ /* 0x008fc600078e3cff */
[----:B------:R-:W3:Y:S01]  /*0b30*/  @P4 LDG.E R22, desc[UR4][R10.64+0x100] ;  /* 0x000100040a164981 */ /* 0x000ee2000c1e1900 */
[----:B--2---:R-:W-:-:S03]  /*0b40*/  @P6 LOP3.LUT R15, R15, R26, RZ, 0x3c, !PT ;  /* 0x0000001a0f0f6212 */ /* 0x004fc600078e3cff */
[----:B------:R-:W2:Y:S01]  /*0b50*/  @P0 LDG.E R26, desc[UR4][R10.64+0x12c] ;  /* 0x00012c040a1a0981 */ /* 0x000ea2000c1e1900 */
[----:B----4-:R-:W-:-:S03]  /*0b60*/  @P2 LOP3.LUT R2, R2, R23, RZ, 0x3c, !PT ;  /* 0x0000001702022212 */ /* 0x010fc600078e3cff */
[----:B------:R-:W4:Y:S01]  /*0b70*/  @P4 LDG.E R23, desc[UR4][R10.64+0xfc] ;  /* 0x0000fc040a174981 */ /* 0x000f22000c1e1900 */
[----:B------:R-:W-:-:S03]  /*0b80*/  @P2 LOP3.LUT R5, R5, R20, RZ, 0x3c, !PT ;  /* 0x0000001405052212 */ /* 0x000fc600078e3cff */
[----:B------:R-:W4:Y:S01]  /*0b90*/  @P4 LDG.E R20, desc[UR4][R10.64+0xf8] ;  /* 0x0000f8040a144981 */ /* 0x000f22000c1e1900 */
[----:B------:R-:W-:Y:S02]  /*0ba0*/  @P3 LOP3.LUT R2, R2, R27, RZ, 0x3c, !PT ;  /* 0x0000001b02023212 */ /* 0x000fe400078e3cff */
[----:B------:R-:W-:Y:S01]  /*0bb0*/  @P3 LOP3.LUT R4, R4, R25, RZ, 0x3c, !PT ;  /* 0x0000001904043212 */ /* 0x000fe200078e3cff */
[----:B------:R-:W4:Y:S01]  /*0bc0*/  @P5 LDG.E R27, desc[UR4][R10.64+0x110] ;  /* 0x000110040a1b5981 */ /* 0x000f22000c1e1900 */
[----:B------:R-:W-:-:S03]  /*0bd0*/  @P3 LOP3.LUT R5, R5, R24, RZ, 0x3c, !PT ;  /* 0x0000001805053212 */ /* 0x000fc600078e3cff */
[----:B------:R-:W4:Y:S04]  /*0be0*/  @P5 LDG.E R25, desc[UR4][R10.64+0x108] ;  /* 0x000108040a195981 */ /* 0x000f28000c1e1900 */
        /* <DEDUP_REMOVED lines=19> */
[----:B------:R-:W-:-:S05]  /*0d20*/  VIADD R19, R19, 0x10 ;  /* 0x0000001013137836 */ /* 0x000fca0000000000 */
[----:B------:R-:W-:Y:S02]  /*0d30*/  ISETP.NE.AND P1, PT, R19, 0x20, PT ;  /* 0x000000201300780c */ /* 0x000fe40003f25270 */
[----:B------:R-:W-:Y:S02]  /*0d40*/  @P5 LOP3.LUT R3, R3, R18, RZ, 0x3c, !PT ;  /* 0x0000001203035212 */ /* 0x000fe400078e3cff */
[----:B------:R-:W-:Y:S02]  /*0d50*/  @P6 LOP3.LUT R4, R4, R21, RZ, 0x3c, !PT ;  /* 0x0000001504046212 */ /* 0x000fe400078e3cff */
[----:B---3--:R-:W-:-:S04]  /*0d60*/  @P6 LOP3.LUT R3, R3, R22, RZ, 0x3c, !PT ;  /* 0x0000001603036212 */ /* 0x008fc800078e3cff */
[----:B--2---:R-:W-:Y:S02]  /*0d70*/  @P0 LOP3.LUT R3, R3, R26, RZ, 0x3c, !PT ;  /* 0x0000001a03030212 */ /* 0x004fe400078e3cff */
[----:B----4-:R-:W-:Y:S02]  /*0d80*/  @P6 LOP3.LUT R2, R2, R23, RZ, 0x3c, !PT ;  /* 0x0000001702026212 */ /* 0x010fe400078e3cff */
[----:B------:R-:W-:Y:S02]  /*0d90*/  @P6 LOP3.LUT R5, R5, R20, RZ, 0x3c, !PT ;  /* 0x0000001405056212 */ /* 0x000fe400078e3cff */
[----:B------:R-:W-:Y:S02]  /*0da0*/  @P0 LOP3.LUT R2, R2, R27, RZ, 0x3c, !PT ;  /* 0x0000001b02020212 */ /* 0x000fe400078e3cff */
[----:B------:R-:W-:Y:S02]  /*0db0*/  @P0 LOP3.LUT R4, R4, R25, RZ, 0x3c, !PT ;  /* 0x0000001904040212 */ /* 0x000fe400078e3cff */
[----:B------:R-:W-:Y:S01]  /*0dc0*/  @P0 LOP3.LUT R5, R5, R24, RZ, 0x3c, !PT ;  /* 0x0000001805050212 */ /* 0x000fe200078e3cff */
[----:B------:R-:W-:Y:S06]  /*0dd0*/  @P1 BRA `(.L_x_21) ;  /* 0xfffffff400481947 */ /* 0x000fec000383ffff */
[----:B------:R-:W-:-:S05]  /*0de0*/  VIADD R17, R17, 0x1 ;  /* 0x0000000111117836 */ /* 0x000fca0000000000 */
[----:B------:R-:W-:-:S13]  /*0df0*/  ISETP.NE.AND P0, PT, R17, 0x5, PT ;  /* 0x000000051100780c */ /* 0x000fda0003f05270 */
[----:B------:R-:W-:Y:S05]  /*0e00*/  @P0 BRA `(.L_x_22) ;  /* 0xfffffff400300947 */ /* 0x000fea000383ffff */
[----:B------:R1:W-:Y:S01]  /*0e10*/  STG.E.64 desc[UR4][R6.64+0x8], R4 ;  /* 0x0000080406007986 */ /* 0x0003e2000c101b04 */
[----:B------:R-:W-:Y:S01]  /*0e20*/  VIADD R14, R14, 0x1 ;  /* 0x000000010e0e7836 */ /* 0x000fe20000000000 */
[----:B------:R-:W-:Y:S02]  /*0e30*/  LOP3.LUT R11, R13, 0x3, RZ, 0xc0, !PT ;  /* 0x000000030d0b7812 */ /* 0x000fe400078ec0ff */
[----:B------:R1:W-:Y:S02]  /*0e40*/  STG.E.64 desc[UR4][R6.64+0x10], R2 ;  /* 0x0000100206007986 */ /* 0x0003e4000c101b04 */
[----:B------:R-:W-:Y:S02]  /*0e50*/  ISETP.GE.U32.AND P0, PT, R14, R11, PT ;  /* 0x0000000b0e00720c */ /* 0x000fe40003f06070 */
[----:B------:R1:W-:Y:S11]  /*0e60*/  STG.E desc[UR4][R6.64+0x4], R15 ;  /* 0x0000040f06007986 */ /* 0x0003f6000c101904 */
[----:B------:R-:W-:Y:S05]  /*0e70*/  @!P0 BRA `(.L_x_23) ;  /* 0xfffffff400048947 */ /* 0x000fea000383ffff */
.L_x_20:
[----:B------:R-:W-:Y:S05]  /*0e80*/  BSYNC.RECONVERGENT B1 ;  /* 0x0000000000017941 */ /* 0x000fea0003800200 */
.L_x_19:
[C---:B------:R-:W-:Y:S01]  /*0e90*/  ISETP.GT.U32.AND P0, PT, R13.reuse, 0x3, PT ;  /* 0x000000030d00780c */ /* 0x040fe20003f04070 */
[----:B------:R-:W-:Y:S01]  /*0ea0*/  VIADD R12, R12, 0x1 ;  /* 0x000000010c0c7836 */ /* 0x000fe20000000000 */
[--C-:B------:R-:W-:Y:S02]  /*0eb0*/  SHF.R.U64 R13, R13, 0x2, R0.reuse ;  /* 0x000000020d0d7819 */ /* 0x100fe40000001200 */
[----:B------:R-:W-:Y:S02]  /*0ec0*/  ISETP.GT.U32.AND.EX P0, PT, R0, RZ, PT, P0 ;  /* 0x000000ff0000720c */ /* 0x000fe40003f04100 */
[----:B------:R-:W-:-:S11]  /*0ed0*/  SHF.R.U32.HI R0, RZ, 0x2, R0 ;  /* 0x00000002ff007819 */ /* 0x000fd60000011600 */
[----:B------:R-:W-:Y:S05]  /*0ee0*/  @P0 BRA `(.L_x_24) ;  /* 0xfffffff000c80947 */ /* 0x000fea000383ffff */
.L_x_18:
[----:B------:R-:W-:Y:S05]  /*0ef0*/  BSYNC.RECONVERGENT B0 ;  /* 0x0000000000007941 */ /* 0x000fea0003800200 */
.L_x_17:
[----:B------:R-:W-:Y:S04]  /*0f00*/  STG.E.64 desc[UR4][R6.64+0x18], RZ ;  /* 0x000018ff06007986 */ /* 0x000fe8000c101b04 */
[----:B------:R-:W-:Y:S04]  /*0f10*/  STG.E desc[UR4][R6.64+0x20], RZ ;  /* 0x000020ff06007986 */ /* 0x000fe8000c101904 */
[----:B------:R-:W-:Y:S01]  /*0f20*/  STG.E.64 desc[UR4][R6.64+0x28], RZ ;  /* 0x000028ff06007986 */ /* 0x000fe2000c101b04 */
[----:B------:R-:W-:Y:S05]  /*0f30*/  EXIT ;  /* 0x000000000000794d */ /* 0x000fea0003800000 */
.L_x_25:
        /* <DEDUP_REMOVED lines=12> */
.L_x_27:


//--------------------- .nv.global.init           --------------------------
	.section	.nv.global.init,"aw",@progbits
	.align	4
.nv.global.init:
	.type		mrg32k3aM1SubSeq,@object
	.size		mrg32k3aM1SubSeq,(mrg32k3aM2SubSeq - mrg32k3aM1SubSeq)
mrg32k3aM1SubSeq:
        /*0000*/ 	.byte	0x0b, 0xcc, 0xee, 0x04, 0x73, 0x29, 0x8b, 0x6f, 0xf6, 0x53, 0x03, 0xf6, 0x23, 0xf6, 0xea, 0xda
        /* <DEDUP_REMOVED lines=125> */
	.type		mrg32k3aM2SubSeq,@object
	.size		mrg32k3aM2SubSeq,(mrg32k3aM1 - mrg32k3aM2SubSeq)
mrg32k3aM2SubSeq:
        /* <DEDUP_REMOVED lines=126> */
	.type		mrg32k3aM1,@object
	.size		mrg32k3aM1,(mrg32k3aM1Seq - mrg32k3aM1)
mrg32k3aM1:
        /* <DEDUP_REMOVED lines=144> */
	.type		mrg32k3aM1Seq,@object
	.size		mrg32k3aM1Seq,(mrg32k3aM2 - mrg32k3aM1Seq)
mrg32k3aM1Seq:
        /* <DEDUP_REMOVED lines=144> */
	.type		mrg32k3aM2,@object
	.size		mrg32k3aM2,(mrg32k3aM2Seq - mrg32k3aM2)
mrg32k3aM2:
        /* <DEDUP_REMOVED lines=144> */
	.type		mrg32k3aM2Seq,@object
	.size		mrg32k3aM2Seq,(precalc_xorwow_matrix - mrg32k3aM2Seq)
mrg32k3aM2Seq:
        /* <DEDUP_REMOVED lines=144> */
	.type		precalc_xorwow_matrix,@object
	.size		precalc_xorwow_matrix,(precalc_xorwow_offset_matrix - precalc_xorwow_matrix)
precalc_xorwow_matrix:
        /* <DEDUP_REMOVED lines=6400> */
	.type		precalc_xorwow_offset_matrix,@object
	.size		precalc_xorwow_offset_matrix,(.L_1 - precalc_xorwow_offset_matrix)
precalc_xorwow_offset_matrix:
        /* <DEDUP_REMOVED lines=6400> */
.L_1:


//--------------------- .nv.shared.reserved.0     --------------------------
	.section	.nv.shared.reserved.0,"aw",@nobits
	.weak		__nv_reservedSMEM_offset_0_alias
	.size		__nv_reservedSMEM_offset_0_alias, 0, 64
	.other		__nv_reservedSMEM_offset_0_alias,@"STO_CUDA_RESERVED_SHARED STV_DEFAULT"
__nv_reservedSMEM_offset_0_alias:
	.zero		0
	.zero		64


//--------------------- .nv.constant0._Z12updateKernelPiP17curandStateXORWOWii --------------------------
	.section	.nv.constant0._Z12updateKernelPiP17curandStateXORWOWii,"a",@progbits
	.sectionflags	@""
	.align	4
.nv.constant0._Z12updateKernelPiP17curandStateXORWOWii:
	.zero		920


//--------------------- .nv.constant0._Z10initCurandP17curandStateXORWOWy --------------------------
	.section	.nv.constant0._Z10initCurandP17curandStateXORWOWy,"a",@progbits
	.sectionflags	@""
	.align	4
.nv.constant0._Z10initCurandP17curandStateXORWOWy:
	.zero		912


//--------------------- SYMBOLS --------------------------

	.type		.nv.reservedSmem.offset0,@object
	.size		.nv.reservedSmem.offset0,0x4
